//
// Generated by NVIDIA NVVM Compiler
//
// Compiler Build ID: CL-36424714
// Cuda compilation tools, release 13.0, V13.0.88
// Based on NVVM 20.0.0
//

.version 9.0
.target sm_100
.address_size 64

	// .globl	_Z20kMeansCentroidUpdatePfPiS_S0_iii
.extern .shared .align 16 .b8 s[];
.extern .shared .align 16 .b8 s2[];
.extern .shared .align 16 .b8 s3[];

.visible .entry _Z20kMeansCentroidUpdatePfPiS_S0_iii(
	.param .u64 .ptr .align 1 _Z20kMeansCentroidUpdatePfPiS_S0_iii_param_0,
	.param .u64 .ptr .align 1 _Z20kMeansCentroidUpdatePfPiS_S0_iii_param_1,
	.param .u64 .ptr .align 1 _Z20kMeansCentroidUpdatePfPiS_S0_iii_param_2,
	.param .u64 .ptr .align 1 _Z20kMeansCentroidUpdatePfPiS_S0_iii_param_3,
	.param .u32 _Z20kMeansCentroidUpdatePfPiS_S0_iii_param_4,
	.param .u32 _Z20kMeansCentroidUpdatePfPiS_S0_iii_param_5,
	.param .u32 _Z20kMeansCentroidUpdatePfPiS_S0_iii_param_6
)
{
	.reg .pred 	%p<34>;
	.reg .b32 	%r<322>;
	.reg .b32 	%f<90>;
	.reg .b64 	%rd<44>;

	ld.param.u64 	%rd6, [_Z20kMeansCentroidUpdatePfPiS_S0_iii_param_0];
	ld.param.u64 	%rd4, [_Z20kMeansCentroidUpdatePfPiS_S0_iii_param_1];
	ld.param.u64 	%rd7, [_Z20kMeansCentroidUpdatePfPiS_S0_iii_param_2];
	ld.param.u64 	%rd5, [_Z20kMeansCentroidUpdatePfPiS_S0_iii_param_3];
	ld.param.u32 	%r110, [_Z20kMeansCentroidUpdatePfPiS_S0_iii_param_4];
	ld.param.u32 	%r111, [_Z20kMeansCentroidUpdatePfPiS_S0_iii_param_5];
	ld.param.u32 	%r112, [_Z20kMeansCentroidUpdatePfPiS_S0_iii_param_6];
	cvta.to.global.u64 	%rd1, %rd6;
	cvta.to.global.u64 	%rd2, %rd7;
	mov.u32 	%r1, %ctaid.x;
	mov.u32 	%r2, %ntid.x;
	mov.u32 	%r3, %tid.x;
	mad.lo.s32 	%r4, %r1, %r2, %r3;
	shl.b32 	%r5, %r112, 10;
	mov.u32 	%r113, s;
	add.s32 	%r6, %r113, %r5;
	mul.lo.s32 	%r7, %r112, %r111;
	setp.ge.s32 	%p1, %r3, %r7;
	@%p1 bra 	$L__BB0_2;
	shl.b32 	%r114, %r3, 2;
	add.s32 	%r115, %r6, %r114;
	mov.b32 	%r116, 0;
	st.shared.u32 	[%r115], %r116;
$L__BB0_2:
	shl.b32 	%r117, %r7, 2;
	add.s32 	%r8, %r6, %r117;
	setp.ge.s32 	%p2, %r3, %r111;
	shl.b32 	%r118, %r3, 2;
	add.s32 	%r9, %r8, %r118;
	@%p2 bra 	$L__BB0_4;
	mov.b32 	%r119, 0;
	st.shared.u32 	[%r9], %r119;
$L__BB0_4:
	setp.ge.s32 	%p3, %r4, %r110;
	@%p3 bra 	$L__BB0_18;
	cvta.to.global.u64 	%rd8, %rd4;
	mul.wide.s32 	%rd9, %r4, 4;
	add.s64 	%rd10, %rd8, %rd9;
	ld.global.u32 	%r120, [%rd10];
	shl.b32 	%r121, %r111, 2;
	add.s32 	%r122, %r8, %r121;
	add.s32 	%r124, %r122, %r118;
	st.shared.u32 	[%r124], %r120;
	setp.lt.s32 	%p4, %r112, 1;
	@%p4 bra 	$L__BB0_18;
	mul.lo.s32 	%r10, %r112, %r4;
	mul.lo.s32 	%r11, %r112, %r3;
	add.s32 	%r126, %r112, -1;
	and.b32  	%r12, %r112, 15;
	setp.lt.u32 	%p5, %r126, 15;
	mov.b32 	%r297, 0;
	@%p5 bra 	$L__BB0_9;
	and.b32  	%r297, %r112, 2147483632;
	neg.s32 	%r295, %r297;
	add.s64 	%rd3, %rd1, 32;
	shl.b32 	%r127, %r11, 2;
	add.s32 	%r129, %r127, %r113;
	add.s32 	%r293, %r129, 32;
	mov.u32 	%r294, %r10;
$L__BB0_8:
	.pragma "nounroll";
	mul.wide.s32 	%rd11, %r294, 4;
	add.s64 	%rd12, %rd3, %rd11;
	ld.global.f32 	%f1, [%rd12+-32];
	st.shared.f32 	[%r293+-32], %f1;
	ld.global.f32 	%f2, [%rd12+-28];
	st.shared.f32 	[%r293+-28], %f2;
	ld.global.f32 	%f3, [%rd12+-24];
	st.shared.f32 	[%r293+-24], %f3;
	ld.global.f32 	%f4, [%rd12+-20];
	st.shared.f32 	[%r293+-20], %f4;
	ld.global.f32 	%f5, [%rd12+-16];
	st.shared.f32 	[%r293+-16], %f5;
	ld.global.f32 	%f6, [%rd12+-12];
	st.shared.f32 	[%r293+-12], %f6;
	ld.global.f32 	%f7, [%rd12+-8];
	st.shared.f32 	[%r293+-8], %f7;
	ld.global.f32 	%f8, [%rd12+-4];
	st.shared.f32 	[%r293+-4], %f8;
	ld.global.f32 	%f9, [%rd12];
	st.shared.f32 	[%r293], %f9;
	ld.global.f32 	%f10, [%rd12+4];
	st.shared.f32 	[%r293+4], %f10;
	ld.global.f32 	%f11, [%rd12+8];
	st.shared.f32 	[%r293+8], %f11;
	ld.global.f32 	%f12, [%rd12+12];
	st.shared.f32 	[%r293+12], %f12;
	ld.global.f32 	%f13, [%rd12+16];
	st.shared.f32 	[%r293+16], %f13;
	ld.global.f32 	%f14, [%rd12+20];
	st.shared.f32 	[%r293+20], %f14;
	ld.global.f32 	%f15, [%rd12+24];
	st.shared.f32 	[%r293+24], %f15;
	ld.global.f32 	%f16, [%rd12+28];
	st.shared.f32 	[%r293+28], %f16;
	add.s32 	%r295, %r295, 16;
	add.s32 	%r294, %r294, 16;
	add.s32 	%r293, %r293, 64;
	setp.ne.s32 	%p6, %r295, 0;
	@%p6 bra 	$L__BB0_8;
$L__BB0_9:
	setp.eq.s32 	%p7, %r12, 0;
	@%p7 bra 	$L__BB0_18;
	and.b32  	%r23, %r112, 7;
	setp.lt.u32 	%p8, %r12, 8;
	@%p8 bra 	$L__BB0_12;
	add.s32 	%r130, %r297, %r10;
	mul.wide.s32 	%rd13, %r130, 4;
	add.s64 	%rd14, %rd1, %rd13;
	ld.global.f32 	%f17, [%rd14];
	add.s32 	%r131, %r297, %r11;
	shl.b32 	%r132, %r131, 2;
	add.s32 	%r134, %r113, %r132;
	st.shared.f32 	[%r134], %f17;
	ld.global.f32 	%f18, [%rd14+4];
	st.shared.f32 	[%r134+4], %f18;
	ld.global.f32 	%f19, [%rd14+8];
	st.shared.f32 	[%r134+8], %f19;
	ld.global.f32 	%f20, [%rd14+12];
	st.shared.f32 	[%r134+12], %f20;
	ld.global.f32 	%f21, [%rd14+16];
	st.shared.f32 	[%r134+16], %f21;
	ld.global.f32 	%f22, [%rd14+20];
	st.shared.f32 	[%r134+20], %f22;
	ld.global.f32 	%f23, [%rd14+24];
	st.shared.f32 	[%r134+24], %f23;
	ld.global.f32 	%f24, [%rd14+28];
	st.shared.f32 	[%r134+28], %f24;
	add.s32 	%r297, %r297, 8;
$L__BB0_12:
	setp.eq.s32 	%p9, %r23, 0;
	@%p9 bra 	$L__BB0_18;
	and.b32  	%r26, %r112, 3;
	setp.lt.u32 	%p10, %r23, 4;
	@%p10 bra 	$L__BB0_15;
	add.s32 	%r135, %r297, %r10;
	mul.wide.s32 	%rd15, %r135, 4;
	add.s64 	%rd16, %rd1, %rd15;
	ld.global.f32 	%f25, [%rd16];
	add.s32 	%r136, %r297, %r11;
	shl.b32 	%r137, %r136, 2;
	add.s32 	%r139, %r113, %r137;
	st.shared.f32 	[%r139], %f25;
	ld.global.f32 	%f26, [%rd16+4];
	st.shared.f32 	[%r139+4], %f26;
	ld.global.f32 	%f27, [%rd16+8];
	st.shared.f32 	[%r139+8], %f27;
	ld.global.f32 	%f28, [%rd16+12];
	st.shared.f32 	[%r139+12], %f28;
	add.s32 	%r297, %r297, 4;
$L__BB0_15:
	setp.eq.s32 	%p11, %r26, 0;
	@%p11 bra 	$L__BB0_18;
	add.s32 	%r140, %r297, %r11;
	shl.b32 	%r141, %r140, 2;
	add.s32 	%r301, %r113, %r141;
	add.s32 	%r300, %r297, %r10;
	neg.s32 	%r299, %r26;
$L__BB0_17:
	.pragma "nounroll";
	mul.wide.s32 	%rd17, %r300, 4;
	add.s64 	%rd18, %rd1, %rd17;
	ld.global.f32 	%f29, [%rd18];
	st.shared.f32 	[%r301], %f29;
	add.s32 	%r301, %r301, 4;
	add.s32 	%r300, %r300, 1;
	add.s32 	%r299, %r299, 1;
	setp.ne.s32 	%p12, %r299, 0;
	@%p12 bra 	$L__BB0_17;
$L__BB0_18:
	bar.sync 	0;
	setp.gt.u32 	%p13, %r3, 5;
	@%p13 bra 	$L__BB0_44;
	mov.u32 	%r143, %nctaid.x;
	add.s32 	%r144, %r143, -1;
	setp.ge.u32 	%p14, %r1, %r144;
	@%p14 bra 	$L__BB0_26;
	and.b32  	%r38, %r2, 3;
	setp.lt.u32 	%p20, %r2, 4;
	mov.b32 	%r308, 0;
	@%p20 bra 	$L__BB0_23;
	and.b32  	%r308, %r2, 2044;
	and.b32  	%r206, %r2, -4;
	neg.s32 	%r304, %r206;
	shl.b32 	%r41, %r112, 2;
	add.s32 	%r303, %r113, %r118;
	shl.b32 	%r43, %r112, 4;
	shl.b32 	%r44, %r112, 3;
	mul.lo.s32 	%r45, %r112, 12;
	shl.b32 	%r209, %r111, 2;
	add.s32 	%r210, %r209, 1024;
	mad.lo.s32 	%r211, %r112, %r210, %r209;
	add.s32 	%r212, %r211, %r113;
	add.s32 	%r302, %r212, 8;
$L__BB0_22:
	ld.shared.u32 	%r213, [%r302+-8];
	ld.shared.f32 	%f45, [%r303];
	mad.lo.s32 	%r214, %r213, %r112, %r3;
	shl.b32 	%r215, %r214, 2;
	add.s32 	%r216, %r6, %r215;
	ld.shared.f32 	%f46, [%r216];
	add.f32 	%f47, %f45, %f46;
	st.shared.f32 	[%r216], %f47;
	shl.b32 	%r217, %r213, 2;
	add.s32 	%r218, %r8, %r217;
	ld.shared.u32 	%r219, [%r218];
	add.s32 	%r220, %r219, 1;
	st.shared.u32 	[%r218], %r220;
	ld.shared.u32 	%r221, [%r302+-4];
	add.s32 	%r222, %r303, %r41;
	ld.shared.f32 	%f48, [%r222];
	mad.lo.s32 	%r223, %r221, %r112, %r3;
	shl.b32 	%r224, %r223, 2;
	add.s32 	%r225, %r6, %r224;
	ld.shared.f32 	%f49, [%r225];
	add.f32 	%f50, %f48, %f49;
	st.shared.f32 	[%r225], %f50;
	shl.b32 	%r226, %r221, 2;
	add.s32 	%r227, %r8, %r226;
	ld.shared.u32 	%r228, [%r227];
	add.s32 	%r229, %r228, 1;
	st.shared.u32 	[%r227], %r229;
	ld.shared.u32 	%r230, [%r302];
	add.s32 	%r231, %r303, %r44;
	ld.shared.f32 	%f51, [%r231];
	mad.lo.s32 	%r232, %r230, %r112, %r3;
	shl.b32 	%r233, %r232, 2;
	add.s32 	%r234, %r6, %r233;
	ld.shared.f32 	%f52, [%r234];
	add.f32 	%f53, %f51, %f52;
	st.shared.f32 	[%r234], %f53;
	shl.b32 	%r235, %r230, 2;
	add.s32 	%r236, %r8, %r235;
	ld.shared.u32 	%r237, [%r236];
	add.s32 	%r238, %r237, 1;
	st.shared.u32 	[%r236], %r238;
	ld.shared.u32 	%r239, [%r302+4];
	add.s32 	%r240, %r303, %r45;
	ld.shared.f32 	%f54, [%r240];
	mad.lo.s32 	%r241, %r239, %r112, %r3;
	shl.b32 	%r242, %r241, 2;
	add.s32 	%r243, %r6, %r242;
	ld.shared.f32 	%f55, [%r243];
	add.f32 	%f56, %f54, %f55;
	st.shared.f32 	[%r243], %f56;
	shl.b32 	%r244, %r239, 2;
	add.s32 	%r245, %r8, %r244;
	ld.shared.u32 	%r246, [%r245];
	add.s32 	%r247, %r246, 1;
	st.shared.u32 	[%r245], %r247;
	add.s32 	%r304, %r304, 4;
	add.s32 	%r303, %r303, %r43;
	add.s32 	%r302, %r302, 16;
	setp.eq.s32 	%p21, %r304, 0;
	@%p21 bra 	$L__BB0_23;
	bra.uni 	$L__BB0_22;
$L__BB0_23:
	setp.eq.s32 	%p22, %r38, 0;
	@%p22 bra 	$L__BB0_32;
	mad.lo.s32 	%r248, %r308, %r112, %r3;
	shl.b32 	%r249, %r248, 2;
	add.s32 	%r311, %r113, %r249;
	shl.b32 	%r71, %r112, 2;
	shl.b32 	%r251, %r111, 2;
	add.s32 	%r252, %r251, 1024;
	shl.b32 	%r253, %r308, 2;
	mad.lo.s32 	%r254, %r112, %r252, %r253;
	add.s32 	%r255, %r254, %r251;
	add.s32 	%r310, %r113, %r255;
	neg.s32 	%r309, %r38;
$L__BB0_25:
	.pragma "nounroll";
	ld.shared.u32 	%r256, [%r310];
	ld.shared.f32 	%f57, [%r311];
	mad.lo.s32 	%r257, %r256, %r112, %r3;
	shl.b32 	%r258, %r257, 2;
	add.s32 	%r259, %r6, %r258;
	ld.shared.f32 	%f58, [%r259];
	add.f32 	%f59, %f57, %f58;
	st.shared.f32 	[%r259], %f59;
	shl.b32 	%r260, %r256, 2;
	add.s32 	%r261, %r8, %r260;
	ld.shared.u32 	%r262, [%r261];
	add.s32 	%r263, %r262, 1;
	st.shared.u32 	[%r261], %r263;
	add.s32 	%r311, %r311, %r71;
	add.s32 	%r310, %r310, 4;
	add.s32 	%r309, %r309, 1;
	setp.eq.s32 	%p23, %r309, 0;
	@%p23 bra 	$L__BB0_32;
	bra.uni 	$L__BB0_25;
$L__BB0_26:
	rem.u32 	%r146, %r110, %r2;
	setp.eq.s32 	%p15, %r146, 0;
	selp.b32 	%r53, %r2, %r146, %p15;
	and.b32  	%r54, %r53, 3;
	setp.lt.u32 	%p16, %r53, 4;
	mov.b32 	%r312, 0;
	@%p16 bra 	$L__BB0_29;
	and.b32  	%r312, %r53, 2044;
	and.b32  	%r147, %r53, -4;
	neg.s32 	%r307, %r147;
	shl.b32 	%r57, %r112, 2;
	add.s32 	%r306, %r113, %r118;
	shl.b32 	%r59, %r112, 4;
	shl.b32 	%r60, %r112, 3;
	mul.lo.s32 	%r61, %r112, 12;
	shl.b32 	%r150, %r111, 2;
	add.s32 	%r151, %r150, 1024;
	mad.lo.s32 	%r152, %r112, %r151, %r150;
	add.s32 	%r153, %r152, %r113;
	add.s32 	%r305, %r153, 8;
$L__BB0_28:
	ld.shared.u32 	%r154, [%r305+-8];
	ld.shared.f32 	%f30, [%r306];
	mad.lo.s32 	%r155, %r154, %r112, %r3;
	shl.b32 	%r156, %r155, 2;
	add.s32 	%r157, %r6, %r156;
	ld.shared.f32 	%f31, [%r157];
	add.f32 	%f32, %f30, %f31;
	st.shared.f32 	[%r157], %f32;
	shl.b32 	%r158, %r154, 2;
	add.s32 	%r159, %r8, %r158;
	ld.shared.u32 	%r160, [%r159];
	add.s32 	%r161, %r160, 1;
	st.shared.u32 	[%r159], %r161;
	ld.shared.u32 	%r162, [%r305+-4];
	add.s32 	%r163, %r306, %r57;
	ld.shared.f32 	%f33, [%r163];
	mad.lo.s32 	%r164, %r162, %r112, %r3;
	shl.b32 	%r165, %r164, 2;
	add.s32 	%r166, %r6, %r165;
	ld.shared.f32 	%f34, [%r166];
	add.f32 	%f35, %f33, %f34;
	st.shared.f32 	[%r166], %f35;
	shl.b32 	%r167, %r162, 2;
	add.s32 	%r168, %r8, %r167;
	ld.shared.u32 	%r169, [%r168];
	add.s32 	%r170, %r169, 1;
	st.shared.u32 	[%r168], %r170;
	ld.shared.u32 	%r171, [%r305];
	add.s32 	%r172, %r306, %r60;
	ld.shared.f32 	%f36, [%r172];
	mad.lo.s32 	%r173, %r171, %r112, %r3;
	shl.b32 	%r174, %r173, 2;
	add.s32 	%r175, %r6, %r174;
	ld.shared.f32 	%f37, [%r175];
	add.f32 	%f38, %f36, %f37;
	st.shared.f32 	[%r175], %f38;
	shl.b32 	%r176, %r171, 2;
	add.s32 	%r177, %r8, %r176;
	ld.shared.u32 	%r178, [%r177];
	add.s32 	%r179, %r178, 1;
	st.shared.u32 	[%r177], %r179;
	ld.shared.u32 	%r180, [%r305+4];
	add.s32 	%r181, %r306, %r61;
	ld.shared.f32 	%f39, [%r181];
	mad.lo.s32 	%r182, %r180, %r112, %r3;
	shl.b32 	%r183, %r182, 2;
	add.s32 	%r184, %r6, %r183;
	ld.shared.f32 	%f40, [%r184];
	add.f32 	%f41, %f39, %f40;
	st.shared.f32 	[%r184], %f41;
	shl.b32 	%r185, %r180, 2;
	add.s32 	%r186, %r8, %r185;
	ld.shared.u32 	%r187, [%r186];
	add.s32 	%r188, %r187, 1;
	st.shared.u32 	[%r186], %r188;
	add.s32 	%r307, %r307, 4;
	add.s32 	%r306, %r306, %r59;
	add.s32 	%r305, %r305, 16;
	setp.eq.s32 	%p17, %r307, 0;
	@%p17 bra 	$L__BB0_29;
	bra.uni 	$L__BB0_28;
$L__BB0_29:
	setp.eq.s32 	%p18, %r54, 0;
	@%p18 bra 	$L__BB0_32;
	mad.lo.s32 	%r189, %r312, %r112, %r3;
	shl.b32 	%r190, %r189, 2;
	add.s32 	%r315, %r113, %r190;
	shl.b32 	%r82, %r112, 2;
	shl.b32 	%r192, %r111, 2;
	add.s32 	%r193, %r192, 1024;
	shl.b32 	%r194, %r312, 2;
	mad.lo.s32 	%r195, %r112, %r193, %r194;
	add.s32 	%r196, %r195, %r192;
	add.s32 	%r314, %r113, %r196;
	neg.s32 	%r313, %r54;
$L__BB0_31:
	.pragma "nounroll";
	ld.shared.u32 	%r197, [%r314];
	ld.shared.f32 	%f42, [%r315];
	mad.lo.s32 	%r198, %r197, %r112, %r3;
	shl.b32 	%r199, %r198, 2;
	add.s32 	%r200, %r6, %r199;
	ld.shared.f32 	%f43, [%r200];
	add.f32 	%f44, %f42, %f43;
	st.shared.f32 	[%r200], %f44;
	shl.b32 	%r201, %r197, 2;
	add.s32 	%r202, %r8, %r201;
	ld.shared.u32 	%r203, [%r202];
	add.s32 	%r204, %r203, 1;
	st.shared.u32 	[%r202], %r204;
	add.s32 	%r315, %r315, %r82;
	add.s32 	%r314, %r314, 4;
	add.s32 	%r313, %r313, 1;
	setp.ne.s32 	%p19, %r313, 0;
	@%p19 bra 	$L__BB0_31;
$L__BB0_32:
	setp.lt.s32 	%p24, %r111, 1;
	@%p24 bra 	$L__BB0_44;
	and.b32  	%r91, %r111, 7;
	setp.lt.u32 	%p25, %r111, 8;
	mov.b32 	%r320, 0;
	@%p25 bra 	$L__BB0_36;
	and.b32  	%r320, %r111, 2147483640;
	neg.s32 	%r318, %r320;
	add.s32 	%r266, %r5, %r118;
	add.s32 	%r317, %r113, %r266;
	shl.b32 	%r95, %r112, 5;
	shl.b32 	%r96, %r112, 3;
	shl.b32 	%r97, %r112, 2;
	mul.wide.s32 	%rd21, %r112, 4;
	mov.u32 	%r316, %r3;
$L__BB0_35:
	.pragma "nounroll";
	mul.wide.s32 	%rd19, %r316, 4;
	add.s64 	%rd20, %rd2, %rd19;
	ld.shared.f32 	%f60, [%r317];
	atom.global.add.f32 	%f61, [%rd20], %f60;
	add.s64 	%rd22, %rd20, %rd21;
	add.s32 	%r268, %r317, %r97;
	ld.shared.f32 	%f62, [%r268];
	atom.global.add.f32 	%f63, [%rd22], %f62;
	add.s64 	%rd23, %rd22, %rd21;
	add.s32 	%r269, %r268, %r97;
	ld.shared.f32 	%f64, [%r269];
	atom.global.add.f32 	%f65, [%rd23], %f64;
	add.s64 	%rd24, %rd23, %rd21;
	add.s32 	%r270, %r269, %r97;
	ld.shared.f32 	%f66, [%r270];
	atom.global.add.f32 	%f67, [%rd24], %f66;
	add.s64 	%rd25, %rd24, %rd21;
	add.s32 	%r271, %r270, %r97;
	ld.shared.f32 	%f68, [%r271];
	atom.global.add.f32 	%f69, [%rd25], %f68;
	add.s64 	%rd26, %rd25, %rd21;
	add.s32 	%r272, %r271, %r97;
	ld.shared.f32 	%f70, [%r272];
	atom.global.add.f32 	%f71, [%rd26], %f70;
	add.s64 	%rd27, %rd26, %rd21;
	add.s32 	%r273, %r272, %r97;
	ld.shared.f32 	%f72, [%r273];
	atom.global.add.f32 	%f73, [%rd27], %f72;
	add.s64 	%rd28, %rd27, %rd21;
	add.s32 	%r274, %r273, %r97;
	ld.shared.f32 	%f74, [%r274];
	atom.global.add.f32 	%f75, [%rd28], %f74;
	add.s32 	%r318, %r318, 8;
	add.s32 	%r317, %r317, %r95;
	add.s32 	%r316, %r316, %r96;
	setp.ne.s32 	%p26, %r318, 0;
	@%p26 bra 	$L__BB0_35;
$L__BB0_36:
	setp.eq.s32 	%p27, %r91, 0;
	@%p27 bra 	$L__BB0_44;
	and.b32  	%r105, %r111, 3;
	setp.lt.u32 	%p28, %r91, 4;
	@%p28 bra 	$L__BB0_39;
	mad.lo.s32 	%r275, %r320, %r112, %r3;
	mul.wide.s32 	%rd29, %r275, 4;
	add.s64 	%rd30, %rd2, %rd29;
	shl.b32 	%r276, %r275, 2;
	add.s32 	%r277, %r6, %r276;
	ld.shared.f32 	%f76, [%r277];
	atom.global.add.f32 	%f77, [%rd30], %f76;
	mul.wide.s32 	%rd31, %r112, 4;
	add.s64 	%rd32, %rd30, %rd31;
	shl.b32 	%r278, %r112, 2;
	add.s32 	%r279, %r277, %r278;
	ld.shared.f32 	%f78, [%r279];
	atom.global.add.f32 	%f79, [%rd32], %f78;
	add.s64 	%rd33, %rd32, %rd31;
	add.s32 	%r280, %r279, %r278;
	ld.shared.f32 	%f80, [%r280];
	atom.global.add.f32 	%f81, [%rd33], %f80;
	add.s64 	%rd34, %rd33, %rd31;
	add.s32 	%r281, %r280, %r278;
	ld.shared.f32 	%f82, [%r281];
	atom.global.add.f32 	%f83, [%rd34], %f82;
	add.s32 	%r320, %r320, 4;
$L__BB0_39:
	setp.eq.s32 	%p29, %r105, 0;
	@%p29 bra 	$L__BB0_44;
	setp.eq.s32 	%p30, %r105, 1;
	@%p30 bra 	$L__BB0_42;
	mad.lo.s32 	%r282, %r320, %r112, %r3;
	mul.wide.s32 	%rd35, %r282, 4;
	add.s64 	%rd36, %rd2, %rd35;
	shl.b32 	%r283, %r282, 2;
	add.s32 	%r284, %r6, %r283;
	ld.shared.f32 	%f84, [%r284];
	atom.global.add.f32 	%f85, [%rd36], %f84;
	mul.wide.s32 	%rd37, %r112, 4;
	add.s64 	%rd38, %rd36, %rd37;
	shl.b32 	%r285, %r112, 2;
	add.s32 	%r286, %r284, %r285;
	ld.shared.f32 	%f86, [%r286];
	atom.global.add.f32 	%f87, [%rd38], %f86;
	add.s32 	%r320, %r320, 2;
$L__BB0_42:
	and.b32  	%r287, %r111, 1;
	setp.eq.b32 	%p31, %r287, 1;
	not.pred 	%p32, %p31;
	@%p32 bra 	$L__BB0_44;
	mad.lo.s32 	%r288, %r320, %r112, %r3;
	mul.wide.s32 	%rd39, %r288, 4;
	add.s64 	%rd40, %rd2, %rd39;
	shl.b32 	%r289, %r288, 2;
	add.s32 	%r290, %r6, %r289;
	ld.shared.f32 	%f88, [%r290];
	atom.global.add.f32 	%f89, [%rd40], %f88;
$L__BB0_44:
	setp.ge.s32 	%p33, %r3, %r111;
	bar.sync 	0;
	@%p33 bra 	$L__BB0_46;
	cvta.to.global.u64 	%rd41, %rd5;
	mul.wide.u32 	%rd42, %r3, 4;
	add.s64 	%rd43, %rd41, %rd42;
	ld.shared.u32 	%r291, [%r9];
	atom.global.add.u32 	%r292, [%rd43], %r291;
$L__BB0_46:
	ret;

}
	// .globl	_Z23kMeansClusterAssignmentPfPiS_iii
.visible .entry _Z23kMeansClusterAssignmentPfPiS_iii(
	.param .u64 .ptr .align 1 _Z23kMeansClusterAssignmentPfPiS_iii_param_0,
	.param .u64 .ptr .align 1 _Z23kMeansClusterAssignmentPfPiS_iii_param_1,
	.param .u64 .ptr .align 1 _Z23kMeansClusterAssignmentPfPiS_iii_param_2,
	.param .u32 _Z23kMeansClusterAssignmentPfPiS_iii_param_3,
	.param .u32 _Z23kMeansClusterAssignmentPfPiS_iii_param_4,
	.param .u32 _Z23kMeansClusterAssignmentPfPiS_iii_param_5
)
{
	.reg .pred 	%p<20>;
	.reg .b32 	%r<88>;
	.reg .b32 	%f<112>;
	.reg .b64 	%rd<30>;

	ld.param.u64 	%rd8, [_Z23kMeansClusterAssignmentPfPiS_iii_param_0];
	ld.param.u64 	%rd6, [_Z23kMeansClusterAssignmentPfPiS_iii_param_1];
	ld.param.u64 	%rd7, [_Z23kMeansClusterAssignmentPfPiS_iii_param_2];
	ld.param.u32 	%r41, [_Z23kMeansClusterAssignmentPfPiS_iii_param_3];
	ld.param.u32 	%r42, [_Z23kMeansClusterAssignmentPfPiS_iii_param_4];
	ld.param.u32 	%r43, [_Z23kMeansClusterAssignmentPfPiS_iii_param_5];
	cvta.to.global.u64 	%rd1, %rd8;
	mov.u32 	%r44, %ctaid.x;
	mov.u32 	%r45, %ntid.x;
	mov.u32 	%r1, %tid.x;
	mad.lo.s32 	%r2, %r44, %r45, %r1;
	mul.lo.s32 	%r46, %r43, %r41;
	setp.ge.s32 	%p1, %r1, %r46;
	@%p1 bra 	$L__BB1_2;
	cvta.to.global.u64 	%rd9, %rd7;
	mul.wide.u32 	%rd10, %r1, 4;
	add.s64 	%rd11, %rd9, %rd10;
	ld.global.f32 	%f20, [%rd11];
	shl.b32 	%r47, %r1, 2;
	mov.u32 	%r48, s2;
	add.s32 	%r49, %r48, %r47;
	st.shared.f32 	[%r49], %f20;
$L__BB1_2:
	setp.ge.s32 	%p2, %r2, %r42;
	@%p2 bra 	$L__BB1_25;
	bar.sync 	0;
	setp.lt.s32 	%p3, %r41, 1;
	mov.b32 	%r87, 0;
	@%p3 bra 	$L__BB1_24;
	mul.lo.s32 	%r51, %r43, %r2;
	cvt.s64.s32 	%rd2, %r51;
	setp.lt.s32 	%p4, %r43, 1;
	@%p4 bra 	$L__BB1_18;
	and.b32  	%r3, %r43, 7;
	add.s32 	%r4, %r3, -1;
	and.b32  	%r5, %r43, 3;
	and.b32  	%r6, %r43, 2147483640;
	and.b32  	%r7, %r43, 1;
	neg.s32 	%r8, %r6;
	shl.b32 	%r9, %r43, 2;
	shl.b64 	%rd12, %rd2, 2;
	add.s64 	%rd13, %rd12, %rd1;
	add.s64 	%rd3, %rd13, 16;
	mov.f32 	%f100, 0f4EEE6B28;
	mov.b32 	%r72, 0;
	mov.u32 	%r87, %r72;
$L__BB1_6:
	setp.lt.u32 	%p11, %r43, 8;
	mul.lo.s32 	%r12, %r72, %r43;
	mov.f32 	%f108, 0f00000000;
	mov.b32 	%r77, 0;
	@%p11 bra 	$L__BB1_9;
	mov.u32 	%r58, s2;
	mad.lo.s32 	%r59, %r9, %r72, %r58;
	add.s32 	%r74, %r59, 16;
	mov.f32 	%f108, 0f00000000;
	mov.u64 	%rd29, %rd3;
	mov.u32 	%r75, %r8;
$L__BB1_8:
	.pragma "nounroll";
	ld.shared.f32 	%f27, [%r74+-16];
	ld.global.f32 	%f28, [%rd29+-16];
	sub.f32 	%f29, %f27, %f28;
	abs.f32 	%f30, %f29;
	add.f32 	%f31, %f108, %f30;
	ld.shared.f32 	%f32, [%r74+-12];
	ld.global.f32 	%f33, [%rd29+-12];
	sub.f32 	%f34, %f32, %f33;
	abs.f32 	%f35, %f34;
	add.f32 	%f36, %f31, %f35;
	ld.shared.f32 	%f37, [%r74+-8];
	ld.global.f32 	%f38, [%rd29+-8];
	sub.f32 	%f39, %f37, %f38;
	abs.f32 	%f40, %f39;
	add.f32 	%f41, %f36, %f40;
	ld.shared.f32 	%f42, [%r74+-4];
	ld.global.f32 	%f43, [%rd29+-4];
	sub.f32 	%f44, %f42, %f43;
	abs.f32 	%f45, %f44;
	add.f32 	%f46, %f41, %f45;
	ld.shared.f32 	%f47, [%r74];
	ld.global.f32 	%f48, [%rd29];
	sub.f32 	%f49, %f47, %f48;
	abs.f32 	%f50, %f49;
	add.f32 	%f51, %f46, %f50;
	ld.shared.f32 	%f52, [%r74+4];
	ld.global.f32 	%f53, [%rd29+4];
	sub.f32 	%f54, %f52, %f53;
	abs.f32 	%f55, %f54;
	add.f32 	%f56, %f51, %f55;
	ld.shared.f32 	%f57, [%r74+8];
	ld.global.f32 	%f58, [%rd29+8];
	sub.f32 	%f59, %f57, %f58;
	abs.f32 	%f60, %f59;
	add.f32 	%f61, %f56, %f60;
	ld.shared.f32 	%f62, [%r74+12];
	ld.global.f32 	%f63, [%rd29+12];
	sub.f32 	%f64, %f62, %f63;
	abs.f32 	%f65, %f64;
	add.f32 	%f108, %f61, %f65;
	add.s32 	%r75, %r75, 8;
	add.s32 	%r74, %r74, 32;
	add.s64 	%rd29, %rd29, 32;
	setp.ne.s32 	%p12, %r75, 0;
	mov.u32 	%r77, %r6;
	@%p12 bra 	$L__BB1_8;
$L__BB1_9:
	setp.eq.s32 	%p13, %r3, 0;
	@%p13 bra 	$L__BB1_17;
	setp.lt.u32 	%p14, %r4, 3;
	@%p14 bra 	$L__BB1_12;
	add.s32 	%r60, %r77, %r12;
	shl.b32 	%r61, %r60, 2;
	mov.u32 	%r62, s2;
	add.s32 	%r63, %r62, %r61;
	ld.shared.f32 	%f67, [%r63];
	cvt.u64.u32 	%rd14, %r77;
	add.s64 	%rd15, %rd14, %rd2;
	shl.b64 	%rd16, %rd15, 2;
	add.s64 	%rd17, %rd1, %rd16;
	ld.global.f32 	%f68, [%rd17];
	sub.f32 	%f69, %f67, %f68;
	abs.f32 	%f70, %f69;
	add.f32 	%f71, %f108, %f70;
	ld.shared.f32 	%f72, [%r63+4];
	ld.global.f32 	%f73, [%rd17+4];
	sub.f32 	%f74, %f72, %f73;
	abs.f32 	%f75, %f74;
	add.f32 	%f76, %f71, %f75;
	ld.shared.f32 	%f77, [%r63+8];
	ld.global.f32 	%f78, [%rd17+8];
	sub.f32 	%f79, %f77, %f78;
	abs.f32 	%f80, %f79;
	add.f32 	%f81, %f76, %f80;
	ld.shared.f32 	%f82, [%r63+12];
	ld.global.f32 	%f83, [%rd17+12];
	sub.f32 	%f84, %f82, %f83;
	abs.f32 	%f85, %f84;
	add.f32 	%f108, %f81, %f85;
	add.s32 	%r77, %r77, 4;
$L__BB1_12:
	setp.eq.s32 	%p15, %r5, 0;
	@%p15 bra 	$L__BB1_17;
	setp.eq.s32 	%p16, %r5, 1;
	@%p16 bra 	$L__BB1_15;
	add.s32 	%r64, %r77, %r12;
	shl.b32 	%r65, %r64, 2;
	mov.u32 	%r66, s2;
	add.s32 	%r67, %r66, %r65;
	ld.shared.f32 	%f87, [%r67];
	cvt.u64.u32 	%rd18, %r77;
	add.s64 	%rd19, %rd18, %rd2;
	shl.b64 	%rd20, %rd19, 2;
	add.s64 	%rd21, %rd1, %rd20;
	ld.global.f32 	%f88, [%rd21];
	sub.f32 	%f89, %f87, %f88;
	abs.f32 	%f90, %f89;
	add.f32 	%f91, %f108, %f90;
	ld.shared.f32 	%f92, [%r67+4];
	ld.global.f32 	%f93, [%rd21+4];
	sub.f32 	%f94, %f92, %f93;
	abs.f32 	%f95, %f94;
	add.f32 	%f108, %f91, %f95;
	add.s32 	%r77, %r77, 2;
$L__BB1_15:
	setp.eq.s32 	%p17, %r7, 0;
	@%p17 bra 	$L__BB1_17;
	add.s32 	%r68, %r77, %r12;
	shl.b32 	%r69, %r68, 2;
	mov.u32 	%r70, s2;
	add.s32 	%r71, %r70, %r69;
	ld.shared.f32 	%f96, [%r71];
	cvt.u64.u32 	%rd22, %r77;
	add.s64 	%rd23, %rd22, %rd2;
	shl.b64 	%rd24, %rd23, 2;
	add.s64 	%rd25, %rd1, %rd24;
	ld.global.f32 	%f97, [%rd25];
	sub.f32 	%f98, %f96, %f97;
	abs.f32 	%f99, %f98;
	add.f32 	%f108, %f108, %f99;
$L__BB1_17:
	setp.lt.f32 	%p18, %f108, %f100;
	selp.f32 	%f100, %f108, %f100, %p18;
	selp.b32 	%r87, %r72, %r87, %p18;
	add.s32 	%r72, %r72, 1;
	setp.eq.s32 	%p19, %r72, %r41;
	@%p19 bra 	$L__BB1_24;
	bra.uni 	$L__BB1_6;
$L__BB1_18:
	and.b32  	%r25, %r41, 3;
	setp.lt.u32 	%p5, %r41, 4;
	mov.f32 	%f110, 0f4EEE6B28;
	mov.b32 	%r84, 0;
	mov.u32 	%r87, %r84;
	@%p5 bra 	$L__BB1_21;
	and.b32  	%r84, %r41, 2147483644;
	mov.f32 	%f110, 0f4EEE6B28;
	mov.b32 	%r79, 0;
	mov.u32 	%r87, %r79;
$L__BB1_20:
	setp.gt.f32 	%p6, %f110, 0f00000000;
	selp.f32 	%f110, 0f00000000, %f110, %p6;
	selp.b32 	%r87, %r79, %r87, %p6;
	add.s32 	%r79, %r79, 4;
	setp.ne.s32 	%p7, %r79, %r84;
	@%p7 bra 	$L__BB1_20;
$L__BB1_21:
	setp.eq.s32 	%p8, %r25, 0;
	@%p8 bra 	$L__BB1_24;
	mov.b32 	%r86, 0;
$L__BB1_23:
	.pragma "nounroll";
	setp.gt.f32 	%p9, %f110, 0f00000000;
	selp.f32 	%f110, 0f00000000, %f110, %p9;
	selp.b32 	%r87, %r84, %r87, %p9;
	add.s32 	%r84, %r84, 1;
	add.s32 	%r86, %r86, 1;
	setp.ne.s32 	%p10, %r86, %r25;
	@%p10 bra 	$L__BB1_23;
$L__BB1_24:
	cvta.to.global.u64 	%rd26, %rd6;
	mul.wide.s32 	%rd27, %r2, 4;
	add.s64 	%rd28, %rd26, %rd27;
	st.global.u32 	[%rd28], %r87;
$L__BB1_25:
	ret;

}
	// .globl	_Z16divideSumByCountPfS_Piii
.visible .entry _Z16divideSumByCountPfS_Piii(
	.param .u64 .ptr .align 1 _Z16divideSumByCountPfS_Piii_param_0,
	.param .u64 .ptr .align 1 _Z16divideSumByCountPfS_Piii_param_1,
	.param .u64 .ptr .align 1 _Z16divideSumByCountPfS_Piii_param_2,
	.param .u32 _Z16divideSumByCountPfS_Piii_param_3,
	.param .u32 _Z16divideSumByCountPfS_Piii_param_4
)
{
	.reg .pred 	%p<5>;
	.reg .b32 	%r<24>;
	.reg .b32 	%f<5>;
	.reg .b64 	%rd<13>;

	ld.param.u64 	%rd1, [_Z16divideSumByCountPfS_Piii_param_0];
	ld.param.u64 	%rd2, [_Z16divideSumByCountPfS_Piii_param_1];
	ld.param.u64 	%rd3, [_Z16divideSumByCountPfS_Piii_param_2];
	ld.param.u32 	%r6, [_Z16divideSumByCountPfS_Piii_param_3];
	ld.param.u32 	%r7, [_Z16divideSumByCountPfS_Piii_param_4];
	mov.u32 	%r8, %ctaid.x;
	mov.u32 	%r9, %ntid.x;
	mov.u32 	%r1, %tid.x;
	mad.lo.s32 	%r2, %r8, %r9, %r1;
	setp.ge.s32 	%p1, %r1, %r6;
	@%p1 bra 	$L__BB2_2;
	cvta.to.global.u64 	%rd4, %rd3;
	mul.wide.u32 	%rd5, %r1, 4;
	add.s64 	%rd6, %rd4, %rd5;
	ld.global.u32 	%r10, [%rd6];
	shl.b32 	%r11, %r1, 2;
	mov.u32 	%r12, s3;
	add.s32 	%r13, %r12, %r11;
	st.shared.u32 	[%r13], %r10;
$L__BB2_2:
	shl.b32 	%r14, %r6, 2;
	mov.u32 	%r15, s3;
	add.s32 	%r3, %r15, %r14;
	mul.lo.s32 	%r4, %r7, %r6;
	setp.ge.s32 	%p2, %r1, %r4;
	@%p2 bra 	$L__BB2_4;
	cvta.to.global.u64 	%rd7, %rd2;
	mul.wide.u32 	%rd8, %r1, 4;
	add.s64 	%rd9, %rd7, %rd8;
	ld.global.f32 	%f1, [%rd9];
	shl.b32 	%r16, %r1, 2;
	add.s32 	%r17, %r3, %r16;
	st.shared.f32 	[%r17], %f1;
$L__BB2_4:
	bar.sync 	0;
	setp.ge.s32 	%p3, %r2, %r4;
	@%p3 bra 	$L__BB2_7;
	div.s32 	%r18, %r2, %r7;
	shl.b32 	%r19, %r18, 2;
	add.s32 	%r21, %r15, %r19;
	ld.shared.u32 	%r5, [%r21];
	setp.eq.s32 	%p4, %r5, 0;
	@%p4 bra 	$L__BB2_7;
	shl.b32 	%r22, %r2, 2;
	add.s32 	%r23, %r3, %r22;
	ld.shared.f32 	%f2, [%r23];
	cvt.rn.f32.s32 	%f3, %r5;
	div.rn.f32 	%f4, %f2, %f3;
	cvta.to.global.u64 	%rd10, %rd1;
	mul.wide.s32 	%rd11, %r2, 4;
	add.s64 	%rd12, %rd10, %rd11;
	st.global.f32 	[%rd12], %f4;
$L__BB2_7:
	ret;

}


// ===== COMPILED SASS (sm_100) =====

	.target	sm_100

	.elftype	@"ET_EXEC"


//--------------------- .note.nv.tkinfo           --------------------------
	.section	.note.nv.tkinfo,"",@"SHT_NOTE"
	.sectionflags	@"SHF_NOTE_NV_TKINFO"
	.tkinfo
        /*0018*/ 	.word	0x00000002
        /*0030*/ 	.string	""
        /*0030*/ 	.string	"ptxas"
        /*0030*/ 	.string	"Cuda compilation tools, release 13.0, V13.0.88"
        /*0030*/ 	.string	"Build cuda_13.0.r13.0/compiler.36424714_0"
        /*0030*/ 	.string	"-arch sm_100 -m 64 "



//--------------------- .note.nv.cuinfo           --------------------------
	.section	.note.nv.cuinfo,"",@"SHT_NOTE"
	.sectionflags	@"SHF_NOTE_NV_CUINFO"
        /*0018*/ 	.short	0x0002
        /*001a*/ 	.short	0x0064
        /*001c*/ 	.short	0x0082
	.zero		2


//--------------------- .nv.info                  --------------------------
	.section	.nv.info,"",@"SHT_CUDA_INFO"
	.align	4


	//----- nvinfo : EIATTR_REGCOUNT
	.align		4
        /*0000*/ 	.byte	0x04, 0x2f
        /*0002*/ 	.short	(.L_1 - .L_0)
	.align		4
.L_0:
        /*0004*/ 	.word	index@(_Z20kMeansCentroidUpdatePfPiS_S0_iii)
        /*0008*/ 	.word	0x00000020


	//----- nvinfo : EIATTR_FRAME_SIZE
	.align		4
.L_1:
        /*000c*/ 	.byte	0x04, 0x11
        /*000e*/ 	.short	(.L_3 - .L_2)
	.align		4
.L_2:
        /*0010*/ 	.word	index@(_Z20kMeansCentroidUpdatePfPiS_S0_iii)
        /*0014*/ 	.word	0x00000000


	//----- nvinfo : EIATTR_REGCOUNT
	.align		4
.L_3:
        /*0018*/ 	.byte	0x04, 0x2f
        /*001a*/ 	.short	(.L_5 - .L_4)
	.align		4
.L_4:
        /*001c*/ 	.word	index@(_Z23kMeansClusterAssignmentPfPiS_iii)
        /*0020*/ 	.word	0x0000001e


	//----- nvinfo : EIATTR_FRAME_SIZE
	.align		4
.L_5:
        /*0024*/ 	.byte	0x04, 0x11
        /*0026*/ 	.short	(.L_7 - .L_6)
	.align		4
.L_6:
        /*0028*/ 	.word	index@(_Z23kMeansClusterAssignmentPfPiS_iii)
        /*002c*/ 	.word	0x00000000


	//----- nvinfo : EIATTR_REGCOUNT
	.align		4
.L_7:
        /*0030*/ 	.byte	0x04, 0x2f
        /*0032*/ 	.short	(.L_9 - .L_8)
	.align		4
.L_8:
        /*0034*/ 	.word	index@(_Z16divideSumByCountPfS_Piii)
        /*0038*/ 	.word	0x0000000f


	//----- nvinfo : EIATTR_FRAME_SIZE
	.align		4
.L_9:
        /*003c*/ 	.byte	0x04, 0x11
        /*003e*/ 	.short	(.L_11 - .L_10)
	.align		4
.L_10:
        /*0040*/ 	.word	index@($__internal_0_$__cuda_sm3x_div_rn_noftz_f32_slowpath)
        /*0044*/ 	.word	0x00000000


	//----- nvinfo : EIATTR_FRAME_SIZE
	.align		4
.L_11:
        /*0048*/ 	.byte	0x04, 0x11
        /*004a*/ 	.short	(.L_13 - .L_12)
	.align		4
.L_12:
        /*004c*/ 	.word	index@(_Z16divideSumByCountPfS_Piii)
        /*0050*/ 	.word	0x00000000


	//----- nvinfo : EIATTR_MIN_STACK_SIZE
	.align		4
.L_13:
        /*0054*/ 	.byte	0x04, 0x12
        /*0056*/ 	.short	(.L_15 - .L_14)
	.align		4
.L_14:
        /*0058*/ 	.word	index@(_Z16divideSumByCountPfS_Piii)
        /*005c*/ 	.word	0x00000000


	//----- nvinfo : EIATTR_MIN_STACK_SIZE
	.align		4
.L_15:
        /*0060*/ 	.byte	0x04, 0x12
        /*0062*/ 	.short	(.L_17 - .L_16)
	.align		4
.L_16:
        /*0064*/ 	.word	index@(_Z23kMeansClusterAssignmentPfPiS_iii)
        /*0068*/ 	.word	0x00000000


	//----- nvinfo : EIATTR_MIN_STACK_SIZE
	.align		4
.L_17:
        /*006c*/ 	.byte	0x04, 0x12
        /*006e*/ 	.short	(.L_19 - .L_18)
	.align		4
.L_18:
        /*0070*/ 	.word	index@(_Z20kMeansCentroidUpdatePfPiS_S0_iii)
        /*0074*/ 	.word	0x00000000
.L_19:


//--------------------- .nv.compat                --------------------------
	.section	.nv.compat,"",@"SHT_CUDA_COMPAT_INFO"
	.align	4
        /*0000*/ 	.byte	0x02, 0x09, 0x00, 0x00, 0x02, 0x02, 0x01, 0x00, 0x02, 0x05, 0x05, 0x00, 0x03, 0x07, 0x01, 0x01
        /*0010*/ 	.byte	0x02, 0x03, 0x00, 0x00, 0x02, 0x06, 0x01, 0x00, 0x04, 0x0b, 0x08, 0x00, 0x01, 0x00, 0x00, 0x00
        /*0020*/ 	.byte	0x00, 0x00, 0x00, 0x00


//--------------------- .nv.info._Z16divideSumByCountPfS_Piii --------------------------
	.section	.nv.info._Z16divideSumByCountPfS_Piii,"",@"SHT_CUDA_INFO"
	.sectionflags	@""
	.align	4


	//----- nvinfo : EIATTR_CUDA_API_VERSION
	.align		4
        /*0000*/ 	.byte	0x04, 0x37
        /*0002*/ 	.short	(.L_21 - .L_20)
.L_20:
        /*0004*/ 	.word	0x00000082


	//----- nvinfo : EIATTR_KPARAM_INFO
	.align		4
.L_21:
        /*0008*/ 	.byte	0x04, 0x17
        /*000a*/ 	.short	(.L_23 - .L_22)
.L_22:
        /*000c*/ 	.word	0x00000000
        /*0010*/ 	.short	0x0004
        /*0012*/ 	.short	0x001c
        /*0014*/ 	.byte	0x00, 0xf0, 0x11, 0x00


	//----- nvinfo : EIATTR_KPARAM_INFO
	.align		4
.L_23:
        /*0018*/ 	.byte	0x04, 0x17
        /*001a*/ 	.short	(.L_25 - .L_24)
.L_24:
        /*001c*/ 	.word	0x00000000
        /*0020*/ 	.short	0x0003
        /*0022*/ 	.short	0x0018
        /*0024*/ 	.byte	0x00, 0xf0, 0x11, 0x00


	//----- nvinfo : EIATTR_KPARAM_INFO
	.align		4
.L_25:
        /*0028*/ 	.byte	0x04, 0x17
        /*002a*/ 	.short	(.L_27 - .L_26)
.L_26:
        /*002c*/ 	.word	0x00000000
        /*0030*/ 	.short	0x0002
        /*0032*/ 	.short	0x0010
        /*0034*/ 	.byte	0x00, 0xf5, 0x21, 0x00


	//----- nvinfo : EIATTR_KPARAM_INFO
	.align		4
.L_27:
        /*0038*/ 	.byte	0x04, 0x17
        /*003a*/ 	.short	(.L_29 - .L_28)
.L_28:
        /*003c*/ 	.word	0x00000000
        /*0040*/ 	.short	0x0001
        /*0042*/ 	.short	0x0008
        /*0044*/ 	.byte	0x00, 0xf5, 0x21, 0x00


	//----- nvinfo : EIATTR_KPARAM_INFO
	.align		4
.L_29:
        /*0048*/ 	.byte	0x04, 0x17
        /*004a*/ 	.short	(.L_31 - .L_30)
.L_30:
        /*004c*/ 	.word	0x00000000
        /*0050*/ 	.short	0x0000
        /*0052*/ 	.short	0x0000
        /*0054*/ 	.byte	0x00, 0xf5, 0x21, 0x00


	//----- nvinfo : EIATTR_SPARSE_MMA_MASK
	.align		4
.L_31:
        /*0058*/ 	.byte	0x03, 0x50
        /*005a*/ 	.short	0x0000


	//----- nvinfo : EIATTR_MAXREG_COUNT
	.align		4
        /*005c*/ 	.byte	0x03, 0x1b
        /*005e*/ 	.short	0x00ff


	//----- nvinfo : EIATTR_NUM_BARRIERS
	.align		4
        /*0060*/ 	.byte	0x02, 0x4c
        /*0062*/ 	.byte	0x01
	.zero		1


	//----- nvinfo : EIATTR_MERCURY_ISA_VERSION
	.align		4
        /*0064*/ 	.byte	0x03, 0x5f
        /*0066*/ 	.short	0x0101


	//----- nvinfo : EIATTR_VRC_CTA_INIT_COUNT
	.align		4
        /*0068*/ 	.byte	0x02, 0x4a
	.zero		1
	.zero		1


	//----- nvinfo : EIATTR_EXIT_INSTR_OFFSETS
	.align		4
        /*006c*/ 	.byte	0x04, 0x1c
        /*006e*/ 	.short	(.L_33 - .L_32)


	//   ....[0]....
.L_32:
        /*0070*/ 	.word	0x000001b0


	//   ....[1]....
        /*0074*/ 	.word	0x00000360


	//   ....[2]....
        /*0078*/ 	.word	0x000004a0


	//----- nvinfo : EIATTR_CRS_STACK_SIZE
	.align		4
.L_33:
        /*007c*/ 	.byte	0x04, 0x1e
        /*007e*/ 	.short	(.L_35 - .L_34)
.L_34:
        /*0080*/ 	.word	0x00000000


	//----- nvinfo : EIATTR_CBANK_PARAM_SIZE
	.align		4
.L_35:
        /*0084*/ 	.byte	0x03, 0x19
        /*0086*/ 	.short	0x0020


	//----- nvinfo : EIATTR_PARAM_CBANK
	.align		4
        /*0088*/ 	.byte	0x04, 0x0a
        /*008a*/ 	.short	(.L_37 - .L_36)
	.align		4
.L_36:
        /*008c*/ 	.word	index@(.nv.constant0._Z16divideSumByCountPfS_Piii)
        /*0090*/ 	.short	0x0380
        /*0092*/ 	.short	0x0020


	//----- nvinfo : EIATTR_SW_WAR
	.align		4
.L_37:
        /*0094*/ 	.byte	0x04, 0x36
        /*0096*/ 	.short	(.L_39 - .L_38)
.L_38:
        /*0098*/ 	.word	0x00000008
.L_39:


//--------------------- .nv.info._Z23kMeansClusterAssignmentPfPiS_iii --------------------------
	.section	.nv.info._Z23kMeansClusterAssignmentPfPiS_iii,"",@"SHT_CUDA_INFO"
	.sectionflags	@""
	.align	4


	//----- nvinfo : EIATTR_CUDA_API_VERSION
	.align		4
        /*0000*/ 	.byte	0x04, 0x37
        /*0002*/ 	.short	(.L_41 - .L_40)
.L_40:
        /*0004*/ 	.word	0x00000082


	//----- nvinfo : EIATTR_KPARAM_INFO
	.align		4
.L_41:
        /*0008*/ 	.byte	0x04, 0x17
        /*000a*/ 	.short	(.L_43 - .L_42)
.L_42:
        /*000c*/ 	.word	0x00000000
        /*0010*/ 	.short	0x0005
        /*0012*/ 	.short	0x0020
        /*0014*/ 	.byte	0x00, 0xf0, 0x11, 0x00


	//----- nvinfo : EIATTR_KPARAM_INFO
	.align		4
.L_43:
        /*0018*/ 	.byte	0x04, 0x17
        /*001a*/ 	.short	(.L_45 - .L_44)
.L_44:
        /*001c*/ 	.word	0x00000000
        /*0020*/ 	.short	0x0004
        /*0022*/ 	.short	0x001c
        /*0024*/ 	.byte	0x00, 0xf0, 0x11, 0x00


	//----- nvinfo : EIATTR_KPARAM_INFO
	.align		4
.L_45:
        /*0028*/ 	.byte	0x04, 0x17
        /*002a*/ 	.short	(.L_47 - .L_46)
.L_46:
        /*002c*/ 	.word	0x00000000
        /*0030*/ 	.short	0x0003
        /*0032*/ 	.short	0x0018
        /*0034*/ 	.byte	0x00, 0xf0, 0x11, 0x00


	//----- nvinfo : EIATTR_KPARAM_INFO
	.align		4
.L_47:
        /*0038*/ 	.byte	0x04, 0x17
        /*003a*/ 	.short	(.L_49 - .L_48)
.L_48:
        /*003c*/ 	.word	0x00000000
        /*0040*/ 	.short	0x0002
        /*0042*/ 	.short	0x0010
        /*0044*/ 	.byte	0x00, 0xf5, 0x21, 0x00


	//----- nvinfo : EIATTR_KPARAM_INFO
	.align		4
.L_49:
        /*0048*/ 	.byte	0x04, 0x17
        /*004a*/ 	.short	(.L_51 - .L_50)
.L_50:
        /*004c*/ 	.word	0x00000000
        /*0050*/ 	.short	0x0001
        /*0052*/ 	.short	0x0008
        /*0054*/ 	.byte	0x00, 0xf5, 0x21, 0x00


	//----- nvinfo : EIATTR_KPARAM_INFO
	.align		4
.L_51:
        /*0058*/ 	.byte	0x04, 0x17
        /*005a*/ 	.short	(.L_53 - .L_52)
.L_52:
        /*005c*/ 	.word	0x00000000
        /*0060*/ 	.short	0x0000
        /*0062*/ 	.short	0x0000
        /*0064*/ 	.byte	0x00, 0xf5, 0x21, 0x00


	//----- nvinfo : EIATTR_SPARSE_MMA_MASK
	.align		4
.L_53:
        /*0068*/ 	.byte	0x03, 0x50
        /*006a*/ 	.short	0x0000


	//----- nvinfo : EIATTR_MAXREG_COUNT
	.align		4
        /*006c*/ 	.byte	0x03, 0x1b
        /*006e*/ 	.short	0x00ff


	//----- nvinfo : EIATTR_NUM_BARRIERS
	.align		4
        /*0070*/ 	.byte	0x02, 0x4c
        /*0072*/ 	.byte	0x01
	.zero		1


	//----- nvinfo : EIATTR_MERCURY_ISA_VERSION
	.align		4
        /*0074*/ 	.byte	0x03, 0x5f
        /*0076*/ 	.short	0x0101


	//----- nvinfo : EIATTR_VRC_CTA_INIT_COUNT
	.align		4
        /*0078*/ 	.byte	0x02, 0x4a
	.zero		1
	.zero		1


	//----- nvinfo : EIATTR_EXIT_INSTR_OFFSETS
	.align		4
        /*007c*/ 	.byte	0x04, 0x1c
        /*007e*/ 	.short	(.L_55 - .L_54)


	//   ....[0]....
.L_54:
        /*0080*/ 	.word	0x00000140


	//   ....[1]....
        /*0084*/ 	.word	0x00000ef0


	//----- nvinfo : EIATTR_CBANK_PARAM_SIZE
	.align		4
.L_55:
        /*0088*/ 	.byte	0x03, 0x19
        /*008a*/ 	.short	0x0024


	//----- nvinfo : EIATTR_PARAM_CBANK
	.align		4
        /*008c*/ 	.byte	0x04, 0x0a
        /*008e*/ 	.short	(.L_57 - .L_56)
	.align		4
.L_56:
        /*0090*/ 	.word	index@(.nv.constant0._Z23kMeansClusterAssignmentPfPiS_iii)
        /*0094*/ 	.short	0x0380
        /*0096*/ 	.short	0x0024


	//----- nvinfo : EIATTR_SW_WAR
	.align		4
.L_57:
        /*0098*/ 	.byte	0x04, 0x36
        /*009a*/ 	.short	(.L_59 - .L_58)
.L_58:
        /*009c*/ 	.word	0x00000008
.L_59:


//--------------------- .nv.info._Z20kMeansCentroidUpdatePfPiS_S0_iii --------------------------
	.section	.nv.info._Z20kMeansCentroidUpdatePfPiS_S0_iii,"",@"SHT_CUDA_INFO"
	.sectionflags	@""
	.align	4


	//----- nvinfo : EIATTR_CUDA_API_VERSION
	.align		4
        /*0000*/ 	.byte	0x04, 0x37
        /*0002*/ 	.short	(.L_61 - .L_60)
.L_60:
        /*0004*/ 	.word	0x00000082


	//----- nvinfo : EIATTR_KPARAM_INFO
	.align		4
.L_61:
        /*0008*/ 	.byte	0x04, 0x17
        /*000a*/ 	.short	(.L_63 - .L_62)
.L_62:
        /*000c*/ 	.word	0x00000000
        /*0010*/ 	.short	0x0006
        /*0012*/ 	.short	0x0028
        /*0014*/ 	.byte	0x00, 0xf0, 0x11, 0x00


	//----- nvinfo : EIATTR_KPARAM_INFO
	.align		4
.L_63:
        /*0018*/ 	.byte	0x04, 0x17
        /*001a*/ 	.short	(.L_65 - .L_64)
.L_64:
        /*001c*/ 	.word	0x00000000
        /*0020*/ 	.short	0x0005
        /*0022*/ 	.short	0x0024
        /*0024*/ 	.byte	0x00, 0xf0, 0x11, 0x00


	//----- nvinfo : EIATTR_KPARAM_INFO
	.align		4
.L_65:
        /*0028*/ 	.byte	0x04, 0x17
        /*002a*/ 	.short	(.L_67 - .L_66)
.L_66:
        /*002c*/ 	.word	0x00000000
        /*0030*/ 	.short	0x0004
        /*0032*/ 	.short	0x0020
        /*0034*/ 	.byte	0x00, 0xf0, 0x11, 0x00


	//----- nvinfo : EIATTR_KPARAM_INFO
	.align		4
.L_67:
        /*0038*/ 	.byte	0x04, 0x17
        /*003a*/ 	.short	(.L_69 - .L_68)
.L_68:
        /*003c*/ 	.word	0x00000000
        /*0040*/ 	.short	0x0003
        /*0042*/ 	.short	0x0018
        /*0044*/ 	.byte	0x00, 0xf5, 0x21, 0x00


	//----- nvinfo : EIATTR_KPARAM_INFO
	.align		4
.L_69:
        /*0048*/ 	.byte	0x04, 0x17
        /*004a*/ 	.short	(.L_71 - .L_70)
.L_70:
        /*004c*/ 	.word	0x00000000
        /*0050*/ 	.short	0x0002
        /*0052*/ 	.short	0x0010
        /*0054*/ 	.byte	0x00, 0xf5, 0x21, 0x00


	//----- nvinfo : EIATTR_KPARAM_INFO
	.align		4
.L_71:
        /*0058*/ 	.byte	0x04, 0x17
        /*005a*/ 	.short	(.L_73 - .L_72)
.L_72:
        /*005c*/ 	.word	0x00000000
        /*0060*/ 	.short	0x0001
        /*0062*/ 	.short	0x0008
        /*0064*/ 	.byte	0x00, 0xf5, 0x21, 0x00


	//----- nvinfo : EIATTR_KPARAM_INFO
	.align		4
.L_73:
        /*0068*/ 	.byte	0x04, 0x17
        /*006a*/ 	.short	(.L_75 - .L_74)
.L_74:
        /*006c*/ 	.word	0x00000000
        /*0070*/ 	.short	0x0000
        /*0072*/ 	.short	0x0000
        /*0074*/ 	.byte	0x00, 0xf5, 0x21, 0x00


	//----- nvinfo : EIATTR_SPARSE_MMA_MASK
	.align		4
.L_75:
        /*0078*/ 	.byte	0x03, 0x50
        /*007a*/ 	.short	0x0000


	//----- nvinfo : EIATTR_MAXREG_COUNT
	.align		4
        /*007c*/ 	.byte	0x03, 0x1b
        /*007e*/ 	.short	0x00ff


	//----- nvinfo : EIATTR_NUM_BARRIERS
	.align		4
        /*0080*/ 	.byte	0x02, 0x4c
        /*0082*/ 	.byte	0x01
	.zero		1


	//----- nvinfo : EIATTR_MERCURY_ISA_VERSION
	.align		4
        /*0084*/ 	.byte	0x03, 0x5f
        /*0086*/ 	.short	0x0101


	//----- nvinfo : EIATTR_VRC_CTA_INIT_COUNT
	.align		4
        /*0088*/ 	.byte	0x02, 0x4a
	.zero		1
	.zero		1


	//----- nvinfo : EIATTR_EXIT_INSTR_OFFSETS
	.align		4
        /*008c*/ 	.byte	0x04, 0x1c
        /*008e*/ 	.short	(.L_77 - .L_76)


	//   ....[0]....
.L_76:
        /*0090*/ 	.word	0x000043c0


	//   ....[1]....
        /*0094*/ 	.word	0x00004410


	//----- nvinfo : EIATTR_CRS_STACK_SIZE
	.align		4
.L_77:
        /*0098*/ 	.byte	0x04, 0x1e
        /*009a*/ 	.short	(.L_79 - .L_78)
.L_78:
        /*009c*/ 	.word	0x00000000


	//----- nvinfo : EIATTR_CBANK_PARAM_SIZE
	.align		4
.L_79:
        /*00a0*/ 	.byte	0x03, 0x19
        /*00a2*/ 	.short	0x002c


	//----- nvinfo : EIATTR_PARAM_CBANK
	.align		4
        /*00a4*/ 	.byte	0x04, 0x0a
        /*00a6*/ 	.short	(.L_81 - .L_80)
	.align		4
.L_80:
        /*00a8*/ 	.word	index@(.nv.constant0._Z20kMeansCentroidUpdatePfPiS_S0_iii)
        /*00ac*/ 	.short	0x0380
        /*00ae*/ 	.short	0x002c


	//----- nvinfo : EIATTR_SW_WAR
	.align		4
.L_81:
        /*00b0*/ 	.byte	0x04, 0x36
        /*00b2*/ 	.short	(.L_83 - .L_82)
.L_82:
        /*00b4*/ 	.word	0x00000008
.L_83:


//--------------------- .nv.callgraph             --------------------------
	.section	.nv.callgraph,"",@"SHT_CUDA_CALLGRAPH"
	.align	4
	.sectionentsize	8
	.align		4
        /*0000*/ 	.word	0x00000000
	.align		4
        /*0004*/ 	.word	0xffffffff
	.align		4
        /*0008*/ 	.word	0x00000000
	.align		4
        /*000c*/ 	.word	0xfffffffe
	.align		4
        /*0010*/ 	.word	0x00000000
	.align		4
        /*0014*/ 	.word	0xfffffffd
	.align		4
        /*0018*/ 	.word	0x00000000
	.align		4
        /*001c*/ 	.word	0xfffffffc


//--------------------- .text._Z16divideSumByCountPfS_Piii --------------------------
	.section	.text._Z16divideSumByCountPfS_Piii,"ax",@progbits
	.align	128
        .global         _Z16divideSumByCountPfS_Piii
        .type           _Z16divideSumByCountPfS_Piii,@function
        .size           _Z16divideSumByCountPfS_Piii,(.L_x_56 - _Z16divideSumByCountPfS_Piii)
        .other          _Z16divideSumByCountPfS_Piii,@"STO_CUDA_ENTRY STV_DEFAULT"
_Z16divideSumByCountPfS_Piii:
.text._Z16divideSumByCountPfS_Piii:
[----:B------:R-:W-:Y:S01]  /*0000*/  LDC R1, c[0x0][0x37c] ;  /* 0x0000df00ff017b82 */ /* 0x000fe20000000800 */
[----:B------:R-:W0:Y:S07]  /*0010*/  S2R R11, SR_TID.X ;  /* 0x00000000000b7919 */ /* 0x000e2e0000002100 */
[----:B------:R-:W1:Y:S01]  /*0020*/  LDC R3, c[0x0][0x39c] ;  /* 0x0000e700ff037b82 */ /* 0x000e620000000800 */
[----:B------:R-:W1:Y:S01]  /*0030*/  LDCU UR6, c[0x0][0x398] ;  /* 0x00007300ff0677ac */ /* 0x000e620008000800 */
[----:B------:R-:W2:Y:S01]  /*0040*/  LDCU.64 UR8, c[0x0][0x358] ;  /* 0x00006b00ff0877ac */ /* 0x000ea20008000a00 */
[----:B-1----:R-:W-:Y:S01]  /*0050*/  IMAD R9, R3, UR6, RZ ;  /* 0x0000000603097c24 */ /* 0x002fe2000f8e02ff */
[----:B0-----:R-:W-:-:S04]  /*0060*/  ISETP.GE.AND P0, PT, R11, UR6, PT ;  /* 0x000000060b007c0c */ /* 0x001fc8000bf06270 */
[----:B------:R-:W-:-:S09]  /*0070*/  ISETP.GE.AND P1, PT, R11, R9, PT ;  /* 0x000000090b00720c */ /* 0x000fd20003f26270 */
[----:B------:R-:W0:Y:S08]  /*0080*/  @!P0 LDC.64 R4, c[0x0][0x390] ;  /* 0x0000e400ff048b82 */ /* 0x000e300000000a00 */
[----:B------:R-:W1:Y:S01]  /*0090*/  @!P1 LDC.64 R6, c[0x0][0x388] ;  /* 0x0000e200ff069b82 */ /* 0x000e620000000a00 */
[----:B0-----:R-:W-:-:S06]  /*00a0*/  @!P0 IMAD.WIDE.U32 R4, R11, 0x4, R4 ;  /* 0x000000040b048825 */ /* 0x001fcc00078e0004 */
[----:B--2---:R0:W2:Y:S01]  /*00b0*/  @!P0 LDG.E R4, desc[UR8][R4.64] ;  /* 0x0000000804048981 */ /* 0x0040a2000c1e1900 */
[----:B-1----:R-:W-:-:S06]  /*00c0*/  @!P1 IMAD.WIDE.U32 R6, R11, 0x4, R6 ;  /* 0x000000040b069825 */ /* 0x002fcc00078e0006 */
[----:B------:R-:W3:Y:S01]  /*00d0*/  @!P1 LDG.E R6, desc[UR8][R6.64] ;  /* 0x0000000806069981 */ /* 0x000ee2000c1e1900 */
[----:B------:R-:W1:Y:S08]  /*00e0*/  S2UR UR5, SR_CgaCtaId ;  /* 0x00000000000579c3 */ /* 0x000e700000008800 */
[----:B------:R-:W4:Y:S08]  /*00f0*/  S2UR UR7, SR_CTAID.X ;  /* 0x00000000000779c3 */ /* 0x000f300000002500 */
[----:B------:R-:W4:Y:S01]  /*0100*/  LDC R2, c[0x0][0x360] ;  /* 0x0000d800ff027b82 */ /* 0x000f220000000800 */
[----:B------:R-:W-:-:S02]  /*0110*/  UMOV UR4, 0x400 ;  /* 0x0000040000047882 */ /* 0x000fc40000000000 */
[----:B-1----:R-:W-:-:S04]  /*0120*/  ULEA UR4, UR5, UR4, 0x18 ;  /* 0x0000000405047291 */ /* 0x002fc8000f8ec0ff */
[----:B------:R-:W-:Y:S01]  /*0130*/  ULEA UR5, UR6, UR4, 0x2 ;  /* 0x0000000406057291 */ /* 0x000fe2000f8e10ff */
[----:B----4-:R-:W-:-:S05]  /*0140*/  IMAD R2, R2, UR7, R11 ;  /* 0x0000000702027c24 */ /* 0x010fca000f8e020b */
[C---:B0-----:R-:W-:Y:S02]  /*0150*/  @!P1 LEA R5, R11.reuse, UR5, 0x2 ;  /* 0x000000050b059c11 */ /* 0x041fe4000f8e10ff */
[----:B------:R-:W-:Y:S02]  /*0160*/  ISETP.GE.AND P2, PT, R2, R9, PT ;  /* 0x000000090200720c */ /* 0x000fe40003f46270 */
[----:B------:R-:W-:-:S05]  /*0170*/  @!P0 LEA R9, R11, UR4, 0x2 ;  /* 0x000000040b098c11 */ /* 0x000fca000f8e10ff */
[----:B--2---:R0:W-:Y:S04]  /*0180*/  @!P0 STS [R9], R4 ;  /* 0x0000000409008388 */ /* 0x0041e80000000800 */
[----:B---3--:R0:W-:Y:S01]  /*0190*/  @!P1 STS [R5], R6 ;  /* 0x0000000605009388 */ /* 0x0081e20000000800 */
[----:B------:R-:W-:Y:S06]  /*01a0*/  BAR.SYNC.DEFER_BLOCKING 0x0 ;  /* 0x0000000000007b1d */ /* 0x000fec0000010000 */
[----:B------:R-:W-:Y:S05]  /*01b0*/  @P2 EXIT ;  /* 0x000000000000294d */ /* 0x000fea0003800000 */
[----:B------:R-:W-:-:S04]  /*01c0*/  IABS R7, R3 ;  /* 0x0000000300077213 */ /* 0x000fc80000000000 */
[----:B------:R-:W1:Y:S08]  /*01d0*/  I2F.RP R0, R7 ;  /* 0x0000000700007306 */ /* 0x000e700000209400 */
[----:B-1----:R-:W0:Y:S02]  /*01e0*/  MUFU.RCP R0, R0 ;  /* 0x0000000000007308 */ /* 0x002e240000001000 */
[----:B0-----:R-:W-:-:S06]  /*01f0*/  VIADD R4, R0, 0xffffffe ;  /* 0x0ffffffe00047836 */ /* 0x001fcc0000000000 */
[----:B------:R0:W1:Y:S02]  /*0200*/  F2I.FTZ.U32.TRUNC.NTZ R5, R4 ;  /* 0x0000000400057305 */ /* 0x000064000021f000 */
[----:B0-----:R-:W-:Y:S02]  /*0210*/  IMAD.MOV.U32 R4, RZ, RZ, RZ ;  /* 0x000000ffff047224 */ /* 0x001fe400078e00ff */
[----:B-1----:R-:W-:-:S04]  /*0220*/  IMAD.MOV R6, RZ, RZ, -R5 ;  /* 0x000000ffff067224 */ /* 0x002fc800078e0a05 */
[----:B------:R-:W-:Y:S01]  /*0230*/  IMAD R9, R6, R7, RZ ;  /* 0x0000000706097224 */ /* 0x000fe200078e02ff */
[----:B------:R-:W-:-:S03]  /*0240*/  IABS R6, R2 ;  /* 0x0000000200067213 */ /* 0x000fc60000000000 */
[----:B------:R-:W-:-:S06]  /*0250*/  IMAD.HI.U32 R5, R5, R9, R4 ;  /* 0x0000000905057227 */ /* 0x000fcc00078e0004 */
[----:B------:R-:W-:-:S04]  /*0260*/  IMAD.HI.U32 R5, R5, R6, RZ ;  /* 0x0000000605057227 */ /* 0x000fc800078e00ff */
[----:B------:R-:W-:-:S04]  /*0270*/  IMAD.MOV R0, RZ, RZ, -R5 ;  /* 0x000000ffff007224 */ /* 0x000fc800078e0a05 */
[----:B------:R-:W-:-:S05]  /*0280*/  IMAD R0, R7, R0, R6 ;  /* 0x0000000007007224 */ /* 0x000fca00078e0206 */
[----:B------:R-:W-:-:S13]  /*0290*/  ISETP.GT.U32.AND P2, PT, R7, R0, PT ;  /* 0x000000000700720c */ /* 0x000fda0003f44070 */
[----:B------:R-:W-:Y:S02]  /*02a0*/  @!P2 IMAD.IADD R0, R0, 0x1, -R7 ;  /* 0x000000010000a824 */ /* 0x000fe400078e0a07 */
[----:B------:R-:W-:Y:S01]  /*02b0*/  @!P2 VIADD R5, R5, 0x1 ;  /* 0x000000010505a836 */ /* 0x000fe20000000000 */
[----:B------:R-:W-:Y:S02]  /*02c0*/  ISETP.NE.AND P2, PT, R3, RZ, PT ;  /* 0x000000ff0300720c */ /* 0x000fe40003f45270 */
[----:B------:R-:W-:Y:S02]  /*02d0*/  ISETP.GE.U32.AND P0, PT, R0, R7, PT ;  /* 0x000000070000720c */ /* 0x000fe40003f06070 */
[----:B------:R-:W-:-:S04]  /*02e0*/  LOP3.LUT R0, R2, R3, RZ, 0x3c, !PT ;  /* 0x0000000302007212 */ /* 0x000fc800078e3cff */
[----:B------:R-:W-:-:S07]  /*02f0*/  ISETP.GE.AND P1, PT, R0, RZ, PT ;  /* 0x000000ff0000720c */ /* 0x000fce0003f26270 */
[----:B------:R-:W-:-:S06]  /*0300*/  @P0 VIADD R5, R5, 0x1 ;  /* 0x0000000105050836 */ /* 0x000fcc0000000000 */
[----:B------:R-:W-:Y:S01]  /*0310*/  @!P1 IMAD.MOV R5, RZ, RZ, -R5 ;  /* 0x000000ffff059224 */ /* 0x000fe200078e0a05 */
[----:B------:R-:W-:-:S04]  /*0320*/  @!P2 LOP3.LUT R5, RZ, R3, RZ, 0x33, !PT ;  /* 0x00000003ff05a212 */ /* 0x000fc800078e33ff */
[----:B------:R-:W-:-:S06]  /*0330*/  LEA R5, R5, UR4, 0x2 ;  /* 0x0000000405057c11 */ /* 0x000fcc000f8e10ff */
[----:B------:R-:W0:Y:S02]  /*0340*/  LDS R5, [R5] ;  /* 0x0000000005057984 */ /* 0x000e240000000800 */
[----:B0-----:R-:W-:-:S13]  /*0350*/  ISETP.NE.AND P0, PT, R5, RZ, PT ;  /* 0x000000ff0500720c */ /* 0x001fda0003f05270 */
[----:B------:R-:W-:Y:S05]  /*0360*/  @!P0 EXIT ;  /* 0x000000000000894d */ /* 0x000fea0003800000 */
[----:B------:R-:W-:Y:S01]  /*0370*/  LEA R0, R2, UR5, 0x2 ;  /* 0x0000000502007c11 */ /* 0x000fe2000f8e10ff */
[----:B------:R-:W-:Y:S01]  /*0380*/  BSSY.RECONVERGENT B0, `(.L_x_0) ;  /* 0x000000e000007945 */ /* 0x000fe20003800200 */
[----:B------:R-:W-:-:S04]  /*0390*/  I2FP.F32.S32 R9, R5 ;  /* 0x0000000500097245 */ /* 0x000fc80000201400 */
[----:B------:R-:W0:Y:S01]  /*03a0*/  LDS R0, [R0] ;  /* 0x0000000000007984 */ /* 0x000e220000000800 */
[----:B------:R-:W1:Y:S02]  /*03b0*/  MUFU.RCP R3, R9 ;  /* 0x0000000900037308 */ /* 0x000e640000001000 */
[----:B-1----:R-:W-:-:S04]  /*03c0*/  FFMA R4, -R9, R3, 1 ;  /* 0x3f80000009047423 */ /* 0x002fc80000000103 */
[----:B------:R-:W-:Y:S02]  /*03d0*/  FFMA R3, R3, R4, R3 ;  /* 0x0000000403037223 */ /* 0x000fe40000000003 */
[----:B0-----:R-:W0:Y:S02]  /*03e0*/  FCHK P0, R0, R9 ;  /* 0x0000000900007302 */ /* 0x001e240000000000 */
[----:B------:R-:W-:-:S04]  /*03f0*/  FFMA R4, R0, R3, RZ ;  /* 0x0000000300047223 */ /* 0x000fc800000000ff */
[----:B------:R-:W-:-:S04]  /*0400*/  FFMA R5, -R9, R4, R0 ;  /* 0x0000000409057223 */ /* 0x000fc80000000100 */
[----:B------:R-:W-:Y:S01]  /*0410*/  FFMA R7, R3, R5, R4 ;  /* 0x0000000503077223 */ /* 0x000fe20000000004 */
[----:B0-----:R-:W-:Y:S06]  /*0420*/  @!P0 BRA `(.L_x_1) ;  /* 0x00000000000c8947 */ /* 0x001fec0003800000 */
[----:B------:R-:W-:-:S07]  /*0430*/  MOV R4, 0x450 ;  /* 0x0000045000047802 */ /* 0x000fce0000000f00 */
[----:B------:R-:W-:Y:S05]  /*0440*/  CALL.REL.NOINC `($__internal_0_$__cuda_sm3x_div_rn_noftz_f32_slowpath) ;  /* 0x0000000000187944 */ /* 0x000fea0003c00000 */
[----:B------:R-:W-:-:S07]  /*0450*/  IMAD.MOV.U32 R7, RZ, RZ, R0 ;  /* 0x000000ffff077224 */ /* 0x000fce00078e0000 */
.L_x_1:
[----:B------:R-:W-:Y:S05]  /*0460*/  BSYNC.RECONVERGENT B0 ;  /* 0x0000000000007941 */ /* 0x000fea0003800200 */
.L_x_0:
[----:B------:R-:W0:Y:S02]  /*0470*/  LDC.64 R4, c[0x0][0x380] ;  /* 0x0000e000ff047b82 */ /* 0x000e240000000a00 */
[----:B0-----:R-:W-:-:S05]  /*0480*/  IMAD.WIDE R2, R2, 0x4, R4 ;  /* 0x0000000402027825 */ /* 0x001fca00078e0204 */
[----:B------:R-:W-:Y:S01]  /*0490*/  STG.E desc[UR8][R2.64], R7 ;  /* 0x0000000702007986 */ /* 0x000fe2000c101908 */
[----:B------:R-:W-:Y:S05]  /*04a0*/  EXIT ;  /* 0x000000000000794d */ /* 0x000fea0003800000 */
        .weak           $__internal_0_$__cuda_sm3x_div_rn_noftz_f32_slowpath
        .type           $__internal_0_$__cuda_sm3x_div_rn_noftz_f32_slowpath,@function
        .size           $__internal_0_$__cuda_sm3x_div_rn_noftz_f32_slowpath,(.L_x_56 - $__internal_0_$__cuda_sm3x_div_rn_noftz_f32_slowpath)
$__internal_0_$__cuda_sm3x_div_rn_noftz_f32_slowpath:
[--C-:B------:R-:W-:Y:S01]  /*04b0*/  SHF.R.U32.HI R5, RZ, 0x17, R9.reuse ;  /* 0x00000017ff057819 */ /* 0x100fe20000011609 */
[----:B------:R-:W-:Y:S01]  /*04c0*/  BSSY.RECONVERGENT B1, `(.L_x_2) ;  /* 0x0000065000017945 */ /* 0x000fe20003800200 */
[--C-:B------:R-:W-:Y:S01]  /*04d0*/  SHF.R.U32.HI R3, RZ, 0x17, R0.reuse ;  /* 0x00000017ff037819 */ /* 0x100fe20000011600 */
[----:B------:R-:W-:Y:S01]  /*04e0*/  IMAD.MOV.U32 R6, RZ, RZ, R0 ;  /* 0x000000ffff067224 */ /* 0x000fe200078e0000 */
[----:B------:R-:W-:Y:S01]  /*04f0*/  LOP3.LUT R12, R5, 0xff, RZ, 0xc0, !PT ;  /* 0x000000ff050c7812 */ /* 0x000fe200078ec0ff */
[----:B------:R-:W-:Y:S01]  /*0500*/  IMAD.MOV.U32 R7, RZ, RZ, R9 ;  /* 0x000000ffff077224 */ /* 0x000fe200078e0009 */
[----:B------:R-:W-:-:S03]  /*0510*/  LOP3.LUT R5, R3, 0xff, RZ, 0xc0, !PT ;  /* 0x000000ff03057812 */ /* 0x000fc600078ec0ff */
[----:B------:R-:W-:Y:S02]  /*0520*/  VIADD R11, R12, 0xffffffff ;  /* 0xffffffff0c0b7836 */ /* 0x000fe40000000000 */
[----:B------:R-:W-:-:S03]  /*0530*/  VIADD R10, R5, 0xffffffff ;  /* 0xffffffff050a7836 */ /* 0x000fc60000000000 */
[----:B------:R-:W-:-:S04]  /*0540*/  ISETP.GT.U32.AND P0, PT, R11, 0xfd, PT ;  /* 0x000000fd0b00780c */ /* 0x000fc80003f04070 */
[----:B------:R-:W-:-:S13]  /*0550*/  ISETP.GT.U32.OR P0, PT, R10, 0xfd, P0 ;  /* 0x000000fd0a00780c */ /* 0x000fda0000704470 */
[----:B------:R-:W-:Y:S01]  /*0560*/  @!P0 IMAD.MOV.U32 R8, RZ, RZ, RZ ;  /* 0x000000ffff088224 */ /* 0x000fe200078e00ff */
[----:B------:R-:W-:Y:S06]  /*0570*/  @!P0 BRA `(.L_x_3) ;  /* 0x0000000000608947 */ /* 0x000fec0003800000 */
[----:B------:R-:W-:Y:S01]  /*0580*/  FSETP.GTU.FTZ.AND P0, PT, |R0|, +INF , PT ;  /* 0x7f8000000000780b */ /* 0x000fe20003f1c200 */
[----:B------:R-:W-:Y:S01]  /*0590*/  IMAD.MOV.U32 R3, RZ, RZ, R9 ;  /* 0x000000ffff037224 */ /* 0x000fe200078e0009 */
[----:B------:R-:W-:-:S04]  /*05a0*/  FSETP.GTU.FTZ.AND P1, PT, |R9|, +INF , PT ;  /* 0x7f8000000900780b */ /* 0x000fc80003f3c200 */
[----:B------:R-:W-:-:S13]  /*05b0*/  PLOP3.LUT P0, PT, P0, P1, PT, 0xf8, 0x8f ;  /* 0x00000000008f781c */ /* 0x000fda0000703f70 */
[----:B------:R-:W-:Y:S05]  /*05c0*/  @P0 BRA `(.L_x_4) ;  /* 0x00000004004c0947 */ /* 0x000fea0003800000 */
[----:B------:R-:W-:-:S13]  /*05d0*/  LOP3.LUT P0, RZ, R7, 0x7fffffff, R6, 0xc8, !PT ;  /* 0x7fffffff07ff7812 */ /* 0x000fda000780c806 */
[----:B------:R-:W-:Y:S05]  /*05e0*/  @!P0 BRA `(.L_x_5) ;  /* 0x00000004003c8947 */ /* 0x000fea0003800000 */
[C---:B------:R-:W-:Y:S02]  /*05f0*/  FSETP.NEU.FTZ.AND P2, PT, |R0|.reuse, +INF , PT ;  /* 0x7f8000000000780b */ /* 0x040fe40003f5d200 */
[----:B------:R-:W-:Y:S02]  /*0600*/  FSETP.NEU.FTZ.AND P1, PT, |R3|, +INF , PT ;  /* 0x7f8000000300780b */ /* 0x000fe40003f3d200 */
[----:B------:R-:W-:-:S11]  /*0610*/  FSETP.NEU.FTZ.AND P0, PT, |R0|, +INF , PT ;  /* 0x7f8000000000780b */ /* 0x000fd60003f1d200 */
[----:B------:R-:W-:Y:S05]  /*0620*/  @!P1 BRA !P2, `(.L_x_5) ;  /* 0x00000004002c9947 */ /* 0x000fea0005000000 */
[----:B------:R-:W-:-:S04]  /*0630*/  LOP3.LUT P2, RZ, R6, 0x7fffffff, RZ, 0xc0, !PT ;  /* 0x7fffffff06ff7812 */ /* 0x000fc8000784c0ff */
[----:B------:R-:W-:-:S13]  /*0640*/  PLOP3.LUT P1, PT, P1, P2, PT, 0x2f, 0xf2 ;  /* 0x0000000000f2781c */ /* 0x000fda0000f24577 */
[----:B------:R-:W-:Y:S05]  /*0650*/  @P1 BRA `(.L_x_6) ;  /* 0x0000000400181947 */ /* 0x000fea0003800000 */
[----:B------:R-:W-:-:S04]  /*0660*/  LOP3.LUT P1, RZ, R7, 0x7fffffff, RZ, 0xc0, !PT ;  /* 0x7fffffff07ff7812 */ /* 0x000fc8000782c0ff */
[----:B------:R-:W-:-:S13]  /*0670*/  PLOP3.LUT P0, PT, P0, P1, PT, 0x2f, 0xf2 ;  /* 0x0000000000f2781c */ /* 0x000fda0000702577 */
[----:B------:R-:W-:Y:S05]  /*0680*/  @P0 BRA `(.L_x_7) ;  /* 0x0000000400000947 */ /* 0x000fea0003800000 */
[----:B------:R-:W-:Y:S02]  /*0690*/  ISETP.GE.AND P0, PT, R10, RZ, PT ;  /* 0x000000ff0a00720c */ /* 0x000fe40003f06270 */
[----:B------:R-:W-:-:S11]  /*06a0*/  ISETP.GE.AND P1, PT, R11, RZ, PT ;  /* 0x000000ff0b00720c */ /* 0x000fd60003f26270 */
[----:B------:R-:W-:Y:S02]  /*06b0*/  @P0 IMAD.MOV.U32 R8, RZ, RZ, RZ ;  /* 0x000000ffff080224 */ /* 0x000fe400078e00ff */
[----:B------:R-:W-:Y:S01]  /*06c0*/  @!P0 FFMA R6, R0, 1.84467440737095516160e+19, RZ ;  /* 0x5f80000000068823 */ /* 0x000fe200000000ff */
[----:B------:R-:W-:Y:S02]  /*06d0*/  @!P0 IMAD.MOV.U32 R8, RZ, RZ, -0x40 ;  /* 0xffffffc0ff088424 */ /* 0x000fe400078e00ff */
[----:B------:R-:W-:Y:S02]  /*06e0*/  @!P1 FFMA R7, R3, 1.84467440737095516160e+19, RZ ;  /* 0x5f80000003079823 */ /* 0x000fe400000000ff */
[----:B------:R-:W-:-:S07]  /*06f0*/  @!P1 VIADD R8, R8, 0x40 ;  /* 0x0000004008089836 */ /* 0x000fce0000000000 */
.L_x_3:
[----:B------:R-:W-:Y:S01]  /*0700*/  LEA R0, R12, 0xc0800000, 0x17 ;  /* 0xc08000000c007811 */ /* 0x000fe200078eb8ff */
[----:B------:R-:W-:Y:S01]  /*0710*/  VIADD R5, R5, 0xffffff81 ;  /* 0xffffff8105057836 */ /* 0x000fe20000000000 */
[----:B------:R-:W-:Y:S03]  /*0720*/  BSSY.RECONVERGENT B2, `(.L_x_8) ;  /* 0x0000035000027945 */ /* 0x000fe60003800200 */
[----:B------:R-:W-:Y:S02]  /*0730*/  IMAD.IADD R7, R7, 0x1, -R0 ;  /* 0x0000000107077824 */ /* 0x000fe400078e0a00 */
[C---:B------:R-:W-:Y:S01]  /*0740*/  IMAD R0, R5.reuse, -0x800000, R6 ;  /* 0xff80000005007824 */ /* 0x040fe200078e0206 */
[----:B------:R-:W-:Y:S01]  /*0750*/  IADD3 R5, PT, PT, R5, 0x7f, -R12 ;  /* 0x0000007f05057810 */ /* 0x000fe20007ffe80c */
[----:B------:R-:W0:Y:S01]  /*0760*/  MUFU.RCP R3, R7 ;  /* 0x0000000700037308 */ /* 0x000e220000001000 */
[----:B------:R-:W-:-:S03]  /*0770*/  FADD.FTZ R9, -R7, -RZ ;  /* 0x800000ff07097221 */ /* 0x000fc60000010100 */
[----:B------:R-:W-:Y:S02]  /*0780*/  IMAD.IADD R5, R5, 0x1, R8 ;  /* 0x0000000105057824 */ /* 0x000fe400078e0208 */
[----:B0-----:R-:W-:-:S04]  /*0790*/  FFMA R10, R3, R9, 1 ;  /* 0x3f800000030a7423 */ /* 0x001fc80000000009 */
[----:B------:R-:W-:-:S04]  /*07a0*/  FFMA R10, R3, R10, R3 ;  /* 0x0000000a030a7223 */ /* 0x000fc80000000003 */
[----:B------:R-:W-:-:S04]  /*07b0*/  FFMA R3, R0, R10, RZ ;  /* 0x0000000a00037223 */ /* 0x000fc800000000ff */
[----:B------:R-:W-:-:S04]  /*07c0*/  FFMA R6, R9, R3, R0 ;  /* 0x0000000309067223 */ /* 0x000fc80000000000 */
[----:B------:R-:W-:-:S04]  /*07d0*/  FFMA R11, R10, R6, R3 ;  /* 0x000000060a0b7223 */ /* 0x000fc80000000003 */
[----:B------:R-:W-:-:S04]  /*07e0*/  FFMA R6, R9, R11, R0 ;  /* 0x0000000b09067223 */ /* 0x000fc80000000000 */
[----:B------:R-:W-:-:S05]  /*07f0*/  FFMA R0, R10, R6, R11 ;  /* 0x000000060a007223 */ /* 0x000fca000000000b */
[----:B------:R-:W-:-:S04]  /*0800*/  SHF.R.U32.HI R3, RZ, 0x17, R0 ;  /* 0x00000017ff037819 */ /* 0x000fc80000011600 */
[----:B------:R-:W-:-:S05]  /*0810*/  LOP3.LUT R3, R3, 0xff, RZ, 0xc0, !PT ;  /* 0x000000ff03037812 */ /* 0x000fca00078ec0ff */
[----:B------:R-:W-:-:S04]  /*0820*/  IMAD.IADD R7, R3, 0x1, R5 ;  /* 0x0000000103077824 */ /* 0x000fc800078e0205 */
[----:B------:R-:W-:-:S05]  /*0830*/  VIADD R3, R7, 0xffffffff ;  /* 0xffffffff07037836 */ /* 0x000fca0000000000 */
[----:B------:R-:W-:-:S13]  /*0840*/  ISETP.GE.U32.AND P0, PT, R3, 0xfe, PT ;  /* 0x000000fe0300780c */ /* 0x000fda0003f06070 */
[----:B------:R-:W-:Y:S05]  /*0850*/  @!P0 BRA `(.L_x_9) ;  /* 0x0000000000808947 */ /* 0x000fea0003800000 */
[----:B------:R-:W-:-:S13]  /*0860*/  ISETP.GT.AND P0, PT, R7, 0xfe, PT ;  /* 0x000000fe0700780c */ /* 0x000fda0003f04270 */
[----:B------:R-:W-:Y:S05]  /*0870*/  @P0 BRA `(.L_x_10) ;  /* 0x00000000006c0947 */ /* 0x000fea0003800000 */
[----:B------:R-:W-:-:S13]  /*0880*/  ISETP.GE.AND P0, PT, R7, 0x1, PT ;  /* 0x000000010700780c */ /* 0x000fda0003f06270 */
[----:B------:R-:W-:Y:S05]  /*0890*/  @P0 BRA `(.L_x_11) ;  /* 0x0000000000740947 */ /* 0x000fea0003800000 */
[----:B------:R-:W-:Y:S02]  /*08a0*/  ISETP.GE.AND P0, PT, R7, -0x18, PT ;  /* 0xffffffe80700780c */ /* 0x000fe40003f06270 */
[----:B------:R-:W-:-:S11]  /*08b0*/  LOP3.LUT R0, R0, 0x80000000, RZ, 0xc0, !PT ;  /* 0x8000000000007812 */ /* 0x000fd600078ec0ff */
[----:B------:R-:W-:Y:S05]  /*08c0*/  @!P0 BRA `(.L_x_11) ;  /* 0x0000000000688947 */ /* 0x000fea0003800000 */
[CC--:B------:R-:W-:Y:S01]  /*08d0*/  FFMA.RZ R3, R10.reuse, R6.reuse, R11 ;  /* 0x000000060a037223 */ /* 0x0c0fe2000000c00b */
[C---:B------:R-:W-:Y:S01]  /*08e0*/  VIADD R8, R7.reuse, 0x20 ;  /* 0x0000002007087836 */ /* 0x040fe20000000000 */
[C---:B------:R-:W-:Y:S02]  /*08f0*/  ISETP.NE.AND P2, PT, R7.reuse, RZ, PT ;  /* 0x000000ff0700720c */ /* 0x040fe40003f45270 */
[----:B------:R-:W-:Y:S01]  /*0900*/  ISETP.NE.AND P1, PT, R7, RZ, PT ;  /* 0x000000ff0700720c */ /* 0x000fe20003f25270 */
[----:B------:R-:W-:Y:S01]  /*0910*/  IMAD.MOV R7, RZ, RZ, -R7 ;  /* 0x000000ffff077224 */ /* 0x000fe200078e0a07 */
[----:B------:R-:W-:Y:S01]  /*0920*/  LOP3.LUT R5, R3, 0x7fffff, RZ, 0xc0, !PT ;  /* 0x007fffff03057812 */ /* 0x000fe200078ec0ff */
[CCC-:B------:R-:W-:Y:S01]  /*0930*/  FFMA.RP R3, R10.reuse, R6.reuse, R11.reuse ;  /* 0x000000060a037223 */ /* 0x1c0fe2000000800b */
[----:B------:R-:W-:Y:S02]  /*0940*/  FFMA.RM R6, R10, R6, R11 ;  /* 0x000000060a067223 */ /* 0x000fe4000000400b */
[----:B------:R-:W-:-:S03]  /*0950*/  LOP3.LUT R5, R5, 0x800000, RZ, 0xfc, !PT ;  /* 0x0080000005057812 */ /* 0x000fc600078efcff */
[----:B------:R-:W-:Y:S02]  /*0960*/  FSETP.NEU.FTZ.AND P0, PT, R3, R6, PT ;  /* 0x000000060300720b */ /* 0x000fe40003f1d000 */
[----:B------:R-:W-:Y:S02]  /*0970*/  SHF.L.U32 R8, R5, R8, RZ ;  /* 0x0000000805087219 */ /* 0x000fe400000006ff */
[----:B------:R-:W-:Y:S02]  /*0980*/  SEL R6, R7, RZ, P2 ;  /* 0x000000ff07067207 */ /* 0x000fe40001000000 */
[----:B------:R-:W-:Y:S02]  /*0990*/  ISETP.NE.AND P1, PT, R8, RZ, P1 ;  /* 0x000000ff0800720c */ /* 0x000fe40000f25270 */
[----:B------:R-:W-:Y:S02]  /*09a0*/  SHF.R.U32.HI R6, RZ, R6, R5 ;  /* 0x00000006ff067219 */ /* 0x000fe40000011605 */
[----:B------:R-:W-:-:S02]  /*09b0*/  PLOP3.LUT P0, PT, P0, P1, PT, 0xf8, 0x8f ;  /* 0x00000000008f781c */ /* 0x000fc40000703f70 */
[----:B------:R-:W-:Y:S02]  /*09c0*/  SHF.R.U32.HI R8, RZ, 0x1, R6 ;  /* 0x00000001ff087819 */ /* 0x000fe40000011606 */
[----:B------:R-:W-:-:S04]  /*09d0*/  SEL R3, RZ, 0x1, !P0 ;  /* 0x00000001ff037807 */ /* 0x000fc80004000000 */
[----:B------:R-:W-:-:S04]  /*09e0*/  LOP3.LUT R3, R3, 0x1, R8, 0xf8, !PT ;  /* 0x0000000103037812 */ /* 0x000fc800078ef808 */
[----:B------:R-:W-:-:S05]  /*09f0*/  LOP3.LUT R3, R3, R6, RZ, 0xc0, !PT ;  /* 0x0000000603037212 */ /* 0x000fca00078ec0ff */
[----:B------:R-:W-:-:S05]  /*0a00*/  IMAD.IADD R3, R8, 0x1, R3 ;  /* 0x0000000108037824 */ /* 0x000fca00078e0203 */
[----:B------:R-:W-:Y:S01]  /*0a10*/  LOP3.LUT R0, R3, R0, RZ, 0xfc, !PT ;  /* 0x0000000003007212 */ /* 0x000fe200078efcff */
[----:B------:R-:W-:Y:S06]  /*0a20*/  BRA `(.L_x_11) ;  /* 0x0000000000107947 */ /* 0x000fec0003800000 */
.L_x_10:
[----:B------:R-:W-:-:S04]  /*0a30*/  LOP3.LUT R0, R0, 0x80000000, RZ, 0xc0, !PT ;  /* 0x8000000000007812 */ /* 0x000fc800078ec0ff */
[----:B------:R-:W-:Y:S01]  /*0a40*/  LOP3.LUT R0, R0, 0x7f800000, RZ, 0xfc, !PT ;  /* 0x7f80000000007812 */ /* 0x000fe200078efcff */
[----:B------:R-:W-:Y:S06]  /*0a50*/  BRA `(.L_x_11) ;  /* 0x0000000000047947 */ /* 0x000fec0003800000 */
.L_x_9:
[----:B------:R-:W-:-:S07]  /*0a60*/  IMAD R0, R5, 0x800000, R0 ;  /* 0x0080000005007824 */ /* 0x000fce00078e0200 */
.L_x_11:
[----:B------:R-:W-:Y:S05]  /*0a70*/  BSYNC.RECONVERGENT B2 ;  /* 0x0000000000027941 */ /* 0x000fea0003800200 */
.L_x_8:
[----:B------:R-:W-:Y:S05]  /*0a80*/  BRA `(.L_x_12) ;  /* 0x0000000000207947 */ /* 0x000fea0003800000 */
.L_x_7:
[----:B------:R-:W-:-:S04]  /*0a90*/  LOP3.LUT R0, R7, 0x80000000, R6, 0x48, !PT ;  /* 0x8000000007007812 */ /* 0x000fc800078e4806 */
[----:B------:R-:W-:Y:S01]  /*0aa0*/  LOP3.LUT R0, R0, 0x7f800000, RZ, 0xfc, !PT ;  /* 0x7f80000000007812 */ /* 0x000fe200078efcff */
[----:B------:R-:W-:Y:S06]  /*0ab0*/  BRA `(.L_x_12) ;  /* 0x0000000000147947 */ /* 0x000fec0003800000 */
.L_x_6:
[----:B------:R-:W-:Y:S01]  /*0ac0*/  LOP3.LUT R0, R7, 0x80000000, R6, 0x48, !PT ;  /* 0x8000000007007812 */ /* 0x000fe200078e4806 */
[----:B------:R-:W-:Y:S06]  /*0ad0*/  BRA `(.L_x_12) ;  /* 0x00000000000c7947 */ /* 0x000fec0003800000 */
.L_x_5:
[----:B------:R-:W0:Y:S01]  /*0ae0*/  MUFU.RSQ R0, -QNAN ;  /* 0xffc0000000007908 */ /* 0x000e220000001400 */
[----:B------:R-:W-:Y:S05]  /*0af0*/  BRA `(.L_x_12) ;  /* 0x0000000000047947 */ /* 0x000fea0003800000 */
.L_x_4:
[----:B------:R-:W-:-:S07]  /*0b00*/  FADD.FTZ R0, R0, R3 ;  /* 0x0000000300007221 */ /* 0x000fce0000010000 */
.L_x_12:
[----:B------:R-:W-:Y:S05]  /*0b10*/  BSYNC.RECONVERGENT B1 ;  /* 0x0000000000017941 */ /* 0x000fea0003800200 */
.L_x_2:
[----:B------:R-:W-:-:S04]  /*0b20*/  IMAD.MOV.U32 R5, RZ, RZ, 0x0 ;  /* 0x00000000ff057424 */ /* 0x000fc800078e00ff */
[----:B0-----:R-:W-:Y:S05]  /*0b30*/  RET.REL.NODEC R4 `(_Z16divideSumByCountPfS_Piii) ;  /* 0xfffffff404307950 */ /* 0x001fea0003c3ffff */
.L_x_13:
[----:B------:R-:W-:-:S00]  /*0b40*/  BRA `(.L_x_13) ;  /* 0xfffffffc00fc7947 */ /* 0x000fc0000383ffff */
[----:B------:R-:W-:-:S00]  /*0b50*/  NOP ;  /* 0x0000000000007918 */ /* 0x000fc00000000000 */
        /* <DEDUP_REMOVED lines=10> */
.L_x_56:


//--------------------- .text._Z23kMeansClusterAssignmentPfPiS_iii --------------------------
	.section	.text._Z23kMeansClusterAssignmentPfPiS_iii,"ax",@progbits
	.align	128
        .global         _Z23kMeansClusterAssignmentPfPiS_iii
        .type           _Z23kMeansClusterAssignmentPfPiS_iii,@function
        .size           _Z23kMeansClusterAssignmentPfPiS_iii,(.L_x_58 - _Z23kMeansClusterAssignmentPfPiS_iii)
        .other          _Z23kMeansClusterAssignmentPfPiS_iii,@"STO_CUDA_ENTRY STV_DEFAULT"
_Z23kMeansClusterAssignmentPfPiS_iii:
.text._Z23kMeansClusterAssignmentPfPiS_iii:
[----:B------:R-:W-:Y:S01]  /*0000*/  LDC R1, c[0x0][0x37c] ;  /* 0x0000df00ff017b82 */ /* 0x000fe20000000800 */
[----:B------:R-:W0:Y:S07]  /*0010*/  S2R R7, SR_TID.X ;  /* 0x0000000000077919 */ /* 0x000e2e0000002100 */
[----:B------:R-:W1:Y:S01]  /*0020*/  LDC R11, c[0x0][0x3a0] ;  /* 0x0000e800ff0b7b82 */ /* 0x000e620000000800 */
[----:B------:R-:W1:Y:S01]  /*0030*/  LDCU UR8, c[0x0][0x398] ;  /* 0x00007300ff0877ac */ /* 0x000e620008000800 */
[----:B------:R-:W2:Y:S06]  /*0040*/  LDCU.64 UR6, c[0x0][0x358] ;  /* 0x00006b00ff0677ac */ /* 0x000eac0008000a00 */
[----:B------:R-:W3:Y:S01]  /*0050*/  S2UR UR4, SR_CTAID.X ;  /* 0x00000000000479c3 */ /* 0x000ee20000002500 */
[----:B------:R-:W4:Y:S01]  /*0060*/  LDCU UR5, c[0x0][0x39c] ;  /* 0x00007380ff0577ac */ /* 0x000f220008000800 */
[----:B-1----:R-:W-:-:S05]  /*0070*/  IMAD R0, R11, UR8, RZ ;  /* 0x000000080b007c24 */ /* 0x002fca000f8e02ff */
[----:B0-----:R-:W-:-:S13]  /*0080*/  ISETP.GE.AND P0, PT, R7, R0, PT ;  /* 0x000000000700720c */ /* 0x001fda0003f06270 */
[----:B------:R-:W0:Y:S02]  /*0090*/  @!P0 LDC.64 R2, c[0x0][0x390] ;  /* 0x0000e400ff028b82 */ /* 0x000e240000000a00 */
[----:B0-----:R-:W-:-:S06]  /*00a0*/  @!P0 IMAD.WIDE.U32 R2, R7, 0x4, R2 ;  /* 0x0000000407028825 */ /* 0x001fcc00078e0002 */
[----:B--2---:R-:W2:Y:S01]  /*00b0*/  @!P0 LDG.E R2, desc[UR6][R2.64] ;  /* 0x0000000602028981 */ /* 0x004ea2000c1e1900 */
[----:B------:R-:W3:Y:S01]  /*00c0*/  LDC R0, c[0x0][0x360] ;  /* 0x0000d800ff007b82 */ /* 0x000ee20000000800 */
[----:B------:R-:W-:Y:S01]  /*00d0*/  @!P0 MOV R4, 0x400 ;  /* 0x0000040000048802 */ /* 0x000fe20000000f00 */
[----:B------:R-:W0:Y:S01]  /*00e0*/  @!P0 S2R R5, SR_CgaCtaId ;  /* 0x0000000000058919 */ /* 0x000e220000008800 */
[----:B---3--:R-:W-:-:S05]  /*00f0*/  IMAD R0, R0, UR4, R7 ;  /* 0x0000000400007c24 */ /* 0x008fca000f8e0207 */
[----:B----4-:R-:W-:Y:S02]  /*0100*/  ISETP.GE.AND P1, PT, R0, UR5, PT ;  /* 0x0000000500007c0c */ /* 0x010fe4000bf26270 */
[----:B0-----:R-:W-:-:S05]  /*0110*/  @!P0 LEA R4, R5, R4, 0x18 ;  /* 0x0000000405048211 */ /* 0x001fca00078ec0ff */
[----:B------:R-:W-:-:S05]  /*0120*/  @!P0 IMAD R5, R7, 0x4, R4 ;  /* 0x0000000407058824 */ /* 0x000fca00078e0204 */
[----:B--2---:R0:W-:Y:S01]  /*0130*/  @!P0 STS [R5], R2 ;  /* 0x0000000205008388 */ /* 0x0041e20000000800 */
[----:B------:R-:W-:Y:S05]  /*0140*/  @P1 EXIT ;  /* 0x000000000000194d */ /* 0x000fea0003800000 */
[----:B------:R-:W-:Y:S01]  /*0150*/  BAR.SYNC.DEFER_BLOCKING 0x0 ;  /* 0x0000000000007b1d */ /* 0x000fe20000010000 */
[----:B------:R-:W-:Y:S01]  /*0160*/  UISETP.GE.AND UP0, UPT, UR8, 0x1, UPT ;  /* 0x000000010800788c */ /* 0x000fe2000bf06270 */
[----:B------:R-:W-:-:S08]  /*0170*/  IMAD.MOV.U32 R6, RZ, RZ, RZ ;  /* 0x000000ffff067224 */ /* 0x000fd000078e00ff */
[----:B------:R-:W-:Y:S05]  /*0180*/  BRA.U !UP0, `(.L_x_14) ;  /* 0x0000000d084c7547 */ /* 0x000fea000b800000 */
[----:B------:R-:W-:-:S13]  /*0190*/  ISETP.GE.AND P0, PT, R11, 0x1, PT ;  /* 0x000000010b00780c */ /* 0x000fda0003f06270 */
[----:B------:R-:W-:Y:S05]  /*01a0*/  @!P0 BRA `(.L_x_15) ;  /* 0x0000000800488947 */ /* 0x000fea0003800000 */
[----:B------:R-:W1:Y:S01]  /*01b0*/  LDCU.64 UR4, c[0x0][0x380] ;  /* 0x00007000ff0477ac */ /* 0x000e620008000a00 */
[----:B------:R-:W-:Y:S01]  /*01c0*/  IMAD R7, R0, R11, RZ ;  /* 0x0000000b00077224 */ /* 0x000fe200078e02ff */
[C---:B------:R-:W-:Y:S01]  /*01d0*/  LOP3.LUT R18, R11.reuse, 0x7, RZ, 0xc0, !PT ;  /* 0x000000070b127812 */ /* 0x040fe200078ec0ff */
[----:B------:R-:W-:Y:S01]  /*01e0*/  HFMA2 R12, -RZ, RZ, 27.71875, 3664 ;  /* 0x4eee6b28ff0c7431 */ /* 0x000fe200000001ff */
[C---:B------:R-:W-:Y:S01]  /*01f0*/  LOP3.LUT R9, R11.reuse, 0x7ffffff8, RZ, 0xc0, !PT ;  /* 0x7ffffff80b097812 */ /* 0x040fe200078ec0ff */
[----:B------:R-:W-:Y:S01]  /*0200*/  IMAD.MOV.U32 R13, RZ, RZ, RZ ;  /* 0x000000ffff0d7224 */ /* 0x000fe200078e00ff */
[----:B------:R-:W-:Y:S01]  /*0210*/  SHF.R.S32.HI R8, RZ, 0x1f, R7 ;  /* 0x0000001fff087819 */ /* 0x000fe20000011407 */
[----:B0-----:R-:W-:Y:S01]  /*0220*/  VIADD R2, R18, 0xffffffff ;  /* 0xffffffff12027836 */ /* 0x001fe20000000000 */
[C---:B------:R-:W-:Y:S01]  /*0230*/  LOP3.LUT R19, R11.reuse, 0x3, RZ, 0xc0, !PT ;  /* 0x000000030b137812 */ /* 0x040fe200078ec0ff */
[----:B------:R-:W-:Y:S02]  /*0240*/  IMAD.SHL.U32 R11, R11, 0x4, RZ ;  /* 0x000000040b0b7824 */ /* 0x000fe400078e00ff */
[----:B------:R-:W-:Y:S01]  /*0250*/  IMAD.MOV.U32 R6, RZ, RZ, RZ ;  /* 0x000000ffff067224 */ /* 0x000fe200078e00ff */
[----:B------:R-:W-:Y:S01]  /*0260*/  ISETP.GE.U32.AND P0, PT, R2, 0x3, PT ;  /* 0x000000030200780c */ /* 0x000fe20003f06070 */
[----:B------:R-:W-:Y:S01]  /*0270*/  IMAD.MOV R14, RZ, RZ, -R9 ;  /* 0x000000ffff0e7224 */ /* 0x000fe200078e0a09 */
[----:B-1----:R-:W-:-:S04]  /*0280*/  LEA R10, P1, R7, UR4, 0x2 ;  /* 0x00000004070a7c11 */ /* 0x002fc8000f8210ff */
[----:B------:R-:W-:Y:S02]  /*0290*/  LEA.HI.X R15, R7, UR5, R8, 0x2, P1 ;  /* 0x00000005070f7c11 */ /* 0x000fe400088f1408 */
[----:B------:R-:W-:-:S05]  /*02a0*/  IADD3 R10, P1, PT, R10, 0x10, RZ ;  /* 0x000000100a0a7810 */ /* 0x000fca0007f3e0ff */
[----:B------:R-:W-:-:S08]  /*02b0*/  IMAD.X R15, RZ, RZ, R15, P1 ;  /* 0x000000ffff0f7224 */ /* 0x000fd000008e060f */
.L_x_20:
[----:B------:R-:W0:Y:S01]  /*02c0*/  LDC R16, c[0x0][0x3a0] ;  /* 0x0000e800ff107b82 */ /* 0x000e220000000800 */
[----:B------:R-:W-:Y:S01]  /*02d0*/  MOV R17, RZ ;  /* 0x000000ff00117202 */ /* 0x000fe20000000f00 */
[----:B------:R-:W-:Y:S01]  /*02e0*/  IMAD.MOV.U32 R20, RZ, RZ, RZ ;  /* 0x000000ffff147224 */ /* 0x000fe200078e00ff */
[----:B0-----:R-:W-:-:S13]  /*02f0*/  ISETP.GE.U32.AND P1, PT, R16, 0x8, PT ;  /* 0x000000081000780c */ /* 0x001fda0003f26070 */
[----:B------:R-:W-:Y:S05]  /*0300*/  @!P1 BRA `(.L_x_16) ;  /* 0x0000000000c09947 */ /* 0x000fea0003800000 */
[----:B------:R-:W0:Y:S01]  /*0310*/  S2R R3, SR_CgaCtaId ;  /* 0x0000000000037919 */ /* 0x000e220000008800 */
[----:B------:R-:W-:Y:S01]  /*0320*/  MOV R2, 0x400 ;  /* 0x0000040000027802 */ /* 0x000fe20000000f00 */
[----:B------:R-:W-:Y:S01]  /*0330*/  IMAD.MOV.U32 R17, RZ, RZ, RZ ;  /* 0x000000ffff117224 */ /* 0x000fe200078e00ff */
[----:B------:R-:W-:Y:S02]  /*0340*/  MOV R5, R14 ;  /* 0x0000000e00057202 */ /* 0x000fe40000000f00 */
[----:B0-----:R-:W-:Y:S01]  /*0350*/  LEA R2, R3, R2, 0x18 ;  /* 0x0000000203027211 */ /* 0x001fe200078ec0ff */
[----:B------:R-:W-:-:S04]  /*0360*/  IMAD.MOV.U32 R3, RZ, RZ, R15 ;  /* 0x000000ffff037224 */ /* 0x000fc800078e000f */
[----:B------:R-:W-:Y:S02]  /*0370*/  IMAD R4, R11, R13, R2 ;  /* 0x0000000d0b047224 */ /* 0x000fe400078e0202 */
[----:B------:R-:W-:Y:S02]  /*0380*/  IMAD.MOV.U32 R2, RZ, RZ, R10 ;  /* 0x000000ffff027224 */ /* 0x000fe400078e000a */
[----:B------:R-:W-:-:S07]  /*0390*/  VIADD R4, R4, 0x10 ;  /* 0x0000001004047836 */ /* 0x000fce0000000000 */
.L_x_17:
[----:B------:R-:W2:Y:S04]  /*03a0*/  LDG.E R27, desc[UR6][R2.64+-0x10] ;  /* 0xfffff006021b7981 */ /* 0x000ea8000c1e1900 */
[----:B------:R-:W3:Y:S04]  /*03b0*/  LDG.E R24, desc[UR6][R2.64+-0xc] ;  /* 0xfffff40602187981 */ /* 0x000ee8000c1e1900 */
[----:B------:R-:W4:Y:S04]  /*03c0*/  LDG.E R23, desc[UR6][R2.64+-0x8] ;  /* 0xfffff80602177981 */ /* 0x000f28000c1e1900 */
[----:B------:R-:W5:Y:S04]  /*03d0*/  LDG.E R22, desc[UR6][R2.64+-0x4] ;  /* 0xfffffc0602167981 */ /* 0x000f68000c1e1900 */
[----:B------:R-:W2:Y:S04]  /*03e0*/  LDS R20, [R4+-0x10] ;  /* 0xfffff00004147984 */ /* 0x000ea80000000800 */
[----:B------:R-:W3:Y:S04]  /*03f0*/  LDS R25, [R4+-0xc] ;  /* 0xfffff40004197984 */ /* 0x000ee80000000800 */
[----:B------:R-:W5:Y:S01]  /*0400*/  LDG.E R21, desc[UR6][R2.64] ;  /* 0x0000000602157981 */ /* 0x000f62000c1e1900 */
[----:B--2---:R-:W-:-:S03]  /*0410*/  FADD R26, R20, -R27 ;  /* 0x8000001b141a7221 */ /* 0x004fc60000000000 */
[----:B------:R-:W2:Y:S01]  /*0420*/  LDG.E R20, desc[UR6][R2.64+0x4] ;  /* 0x0000040602147981 */ /* 0x000ea2000c1e1900 */
[----:B------:R-:W-:-:S03]  /*0430*/  FADD R26, |R26|, R17 ;  /* 0x000000111a1a7221 */ /* 0x000fc60000000200 */
[----:B------:R-:W2:Y:S01]  /*0440*/  LDG.E R17, desc[UR6][R2.64+0x8] ;  /* 0x0000080602117981 */ /* 0x000ea2000c1e1900 */
[----:B---3--:R-:W-:-:S03]  /*0450*/  FADD R25, R25, -R24 ;  /* 0x8000001819197221 */ /* 0x008fc60000000000 */
[----:B------:R0:W3:Y:S01]  /*0460*/  LDG.E R24, desc[UR6][R2.64+0xc] ;  /* 0x00000c0602187981 */ /* 0x0000e2000c1e1900 */
[----:B------:R-:W-:-:S03]  /*0470*/  FADD R25, R26, |R25| ;  /* 0x400000191a197221 */ /* 0x000fc60000000000 */
[----:B------:R-:W4:Y:S02]  /*0480*/  LDS R26, [R4+-0x8] ;  /* 0xfffff800041a7984 */ /* 0x000f240000000800 */
[----:B----4-:R-:W-:Y:S02]  /*0490*/  FADD R26, R26, -R23 ;  /* 0x800000171a1a7221 */ /* 0x010fe40000000000 */
[----:B------:R-:W5:Y:S02]  /*04a0*/  LDS R23, [R4+-0x4] ;  /* 0xfffffc0004177984 */ /* 0x000f640000000800 */
[----:B------:R-:W-:Y:S02]  /*04b0*/  FADD R25, R25, |R26| ;  /* 0x4000001a19197221 */ /* 0x000fe40000000000 */
[----:B------:R-:W1:Y:S01]  /*04c0*/  LDS R26, [R4] ;  /* 0x00000000041a7984 */ /* 0x000e620000000800 */
[----:B------:R-:W-:Y:S02]  /*04d0*/  VIADD R5, R5, 0x8 ;  /* 0x0000000805057836 */ /* 0x000fe40000000000 */
[----:B-----5:R-:W-:-:S02]  /*04e0*/  FADD R22, R23, -R22 ;  /* 0x8000001617167221 */ /* 0x020fc40000000000 */
[----:B------:R-:W2:Y:S02]  /*04f0*/  LDS R23, [R4+0x4] ;  /* 0x0000040004177984 */ /* 0x000ea40000000800 */
[----:B------:R-:W-:Y:S02]  /*0500*/  FADD R25, R25, |R22| ;  /* 0x4000001619197221 */ /* 0x000fe40000000000 */
[----:B------:R-:W4:Y:S01]  /*0510*/  LDS R22, [R4+0x8] ;  /* 0x0000080004167984 */ /* 0x000f220000000800 */
[----:B-1----:R-:W-:-:S03]  /*0520*/  FADD R26, R26, -R21 ;  /* 0x800000151a1a7221 */ /* 0x002fc60000000000 */
[----:B------:R1:W3:Y:S01]  /*0530*/  LDS R21, [R4+0xc] ;  /* 0x00000c0004157984 */ /* 0x0002e20000000800 */
[----:B------:R-:W-:Y:S01]  /*0540*/  ISETP.NE.AND P1, PT, R5, RZ, PT ;  /* 0x000000ff0500720c */ /* 0x000fe20003f25270 */
[----:B------:R-:W-:Y:S01]  /*0550*/  FADD R25, R25, |R26| ;  /* 0x4000001a19197221 */ /* 0x000fe20000000000 */
[----:B0-----:R-:W-:-:S05]  /*0560*/  IADD3 R2, P2, PT, R2, 0x20, RZ ;  /* 0x0000002002027810 */ /* 0x001fca0007f5e0ff */
[----:B------:R-:W-:Y:S02]  /*0570*/  IMAD.X R3, RZ, RZ, R3, P2 ;  /* 0x000000ffff037224 */ /* 0x000fe400010e0603 */
[----:B-1----:R-:W-:Y:S02]  /*0580*/  VIADD R4, R4, 0x20 ;  /* 0x0000002004047836 */ /* 0x002fe40000000000 */
[----:B--2---:R-:W-:-:S04]  /*0590*/  FADD R20, R23, -R20 ;  /* 0x8000001417147221 */ /* 0x004fc80000000000 */
[----:B------:R-:W-:Y:S01]  /*05a0*/  FADD R20, R25, |R20| ;  /* 0x4000001419147221 */ /* 0x000fe20000000000 */
[----:B----4-:R-:W-:Y:S01]  /*05b0*/  FADD R17, R22, -R17 ;  /* 0x8000001116117221 */ /* 0x010fe20000000000 */
[----:B---3--:R-:W-:-:S03]  /*05c0*/  FADD R24, R21, -R24 ;  /* 0x8000001815187221 */ /* 0x008fc60000000000 */
[----:B------:R-:W-:-:S04]  /*05d0*/  FADD R17, R20, |R17| ;  /* 0x4000001114117221 */ /* 0x000fc80000000000 */
[----:B------:R-:W-:Y:S01]  /*05e0*/  FADD R17, R17, |R24| ;  /* 0x4000001811117221 */ /* 0x000fe20000000000 */
[----:B------:R-:W-:Y:S06]  /*05f0*/  @P1 BRA `(.L_x_17) ;  /* 0xfffffffc00681947 */ /* 0x000fec000383ffff */
[----:B------:R-:W-:-:S07]  /*0600*/  MOV R20, R9 ;  /* 0x0000000900147202 */ /* 0x000fce0000000f00 */
.L_x_16:
[----:B------:R-:W-:-:S13]  /*0610*/  ISETP.NE.AND P1, PT, R18, RZ, PT ;  /* 0x000000ff1200720c */ /* 0x000fda0003f25270 */
[----:B------:R-:W-:Y:S05]  /*0620*/  @!P1 BRA `(.L_x_18) ;  /* 0x0000000400049947 */ /* 0x000fea0003800000 */
[----:B------:R-:W-:Y:S01]  /*0630*/  ISETP.NE.AND P1, PT, R19, RZ, PT ;  /* 0x000000ff1300720c */ /* 0x000fe20003f25270 */
[----:B------:R-:W-:-:S12]  /*0640*/  @!P0 BRA `(.L_x_19) ;  /* 0x00000000006c8947 */ /* 0x000fd80003800000 */
[----:B------:R-:W0:Y:S01]  /*0650*/  LDCU.64 UR4, c[0x0][0x380] ;  /* 0x00007000ff0477ac */ /* 0x000e220008000a00 */
[----:B------:R-:W-:-:S05]  /*0660*/  IADD3 R3, P2, PT, R7, R20, RZ ;  /* 0x0000001407037210 */ /* 0x000fca0007f5e0ff */
[----:B------:R-:W-:Y:S01]  /*0670*/  IMAD.X R4, RZ, RZ, R8, P2 ;  /* 0x000000ffff047224 */ /* 0x000fe200010e0608 */
[----:B0-----:R-:W-:-:S04]  /*0680*/  LEA R2, P2, R3, UR4, 0x2 ;  /* 0x0000000403027c11 */ /* 0x001fc8000f8410ff */
[----:B------:R-:W-:-:S05]  /*0690*/  LEA.HI.X R3, R3, UR5, R4, 0x2, P2 ;  /* 0x0000000503037c11 */ /* 0x000fca00090f1404 */
[----:B------:R-:W2:Y:S04]  /*06a0*/  LDG.E R22, desc[UR6][R2.64] ;  /* 0x0000000602167981 */ /* 0x000ea8000c1e1900 */
[----:B------:R-:W3:Y:S04]  /*06b0*/  LDG.E R21, desc[UR6][R2.64+0x4] ;  /* 0x0000040602157981 */ /* 0x000ee8000c1e1900 */
[----:B------:R-:W4:Y:S04]  /*06c0*/  LDG.E R4, desc[UR6][R2.64+0x8] ;  /* 0x0000080602047981 */ /* 0x000f28000c1e1900 */
[----:B------:R-:W5:Y:S01]  /*06d0*/  LDG.E R5, desc[UR6][R2.64+0xc] ;  /* 0x00000c0602057981 */ /* 0x000f62000c1e1900 */
[----:B------:R-:W-:Y:S01]  /*06e0*/  MOV R24, 0x400 ;  /* 0x0000040000187802 */ /* 0x000fe20000000f00 */
[----:B------:R-:W-:Y:S01]  /*06f0*/  IMAD R23, R13, R16, R20 ;  /* 0x000000100d177224 */ /* 0x000fe200078e0214 */
[----:B------:R-:W0:Y:S01]  /*0700*/  S2R R25, SR_CgaCtaId ;  /* 0x0000000000197919 */ /* 0x000e220000008800 */
[----:B------:R-:W-:Y:S01]  /*0710*/  VIADD R20, R20, 0x4 ;  /* 0x0000000414147836 */ /* 0x000fe20000000000 */
[----:B0-----:R-:W-:-:S05]  /*0720*/  LEA R24, R25, R24, 0x18 ;  /* 0x0000001819187211 */ /* 0x001fca00078ec0ff */
[----:B------:R-:W-:-:S05]  /*0730*/  IMAD R23, R23, 0x4, R24 ;  /* 0x0000000417177824 */ /* 0x000fca00078e0218 */
[----:B------:R-:W2:Y:S04]  /*0740*/  LDS R25, [R23] ;  /* 0x0000000017197984 */ /* 0x000ea80000000800 */
[----:B------:R-:W3:Y:S04]  /*0750*/  LDS R24, [R23+0x4] ;  /* 0x0000040017187984 */ /* 0x000ee80000000800 */
[----:B------:R-:W4:Y:S04]  /*0760*/  LDS R27, [R23+0x8] ;  /* 0x00000800171b7984 */ /* 0x000f280000000800 */
[----:B------:R-:W5:Y:S01]  /*0770*/  LDS R26, [R23+0xc] ;  /* 0x00000c00171a7984 */ /* 0x000f620000000800 */
[----:B--2---:R-:W-:-:S04]  /*0780*/  FADD R22, R25, -R22 ;  /* 0x8000001619167221 */ /* 0x004fc80000000000 */
[----:B------:R-:W-:Y:S01]  /*0790*/  FADD R22, R17, |R22| ;  /* 0x4000001611167221 */ /* 0x000fe20000000000 */
[----:B---3--:R-:W-:Y:S01]  /*07a0*/  FADD R21, R24, -R21 ;  /* 0x8000001518157221 */ /* 0x008fe20000000000 */
[----:B----4-:R-:W-:-:S03]  /*07b0*/  FADD R4, R27, -R4 ;  /* 0x800000041b047221 */ /* 0x010fc60000000000 */
[----:B------:R-:W-:Y:S01]  /*07c0*/  FADD R21, R22, |R21| ;  /* 0x4000001516157221 */ /* 0x000fe20000000000 */
[----:B-----5:R-:W-:-:S03]  /*07d0*/  FADD R5, R26, -R5 ;  /* 0x800000051a057221 */ /* 0x020fc60000000000 */
[----:B------:R-:W-:-:S04]  /*07e0*/  FADD R4, R21, |R4| ;  /* 0x4000000415047221 */ /* 0x000fc80000000000 */
[----:B------:R-:W-:-:S07]  /*07f0*/  FADD R17, R4, |R5| ;  /* 0x4000000504117221 */ /* 0x000fce0000000000 */
.L_x_19:
[----:B------:R-:W-:Y:S05]  /*0800*/  @!P1 BRA `(.L_x_18) ;  /* 0x00000000008c9947 */ /* 0x000fea0003800000 */
[----:B------:R-:W-:Y:S02]  /*0810*/  ISETP.NE.AND P2, PT, R19, 0x1, PT ;  /* 0x000000011300780c */ /* 0x000fe40003f45270 */
[----:B------:R-:W-:-:S11]  /*0820*/  LOP3.LUT P1, RZ, R16, 0x1, RZ, 0xc0, !PT ;  /* 0x0000000110ff7812 */ /* 0x000fd6000782c0ff */
[----:B------:R-:W0:Y:S01]  /*0830*/  @P2 LDC.64 R4, c[0x0][0x380] ;  /* 0x0000e000ff042b82 */ /* 0x000e220000000a00 */
[----:B------:R-:W-:Y:S01]  /*0840*/  @P2 IADD3 R22, P3, PT, R7, R20, RZ ;  /* 0x0000001407162210 */ /* 0x000fe20007f7e0ff */
[----:B------:R-:W-:Y:S01]  /*0850*/  @P2 IMAD R21, R13, R16, R20 ;  /* 0x000000100d152224 */ /* 0x000fe200078e0214 */
[----:B------:R-:W-:-:S03]  /*0860*/  @P2 IADD3 R20, PT, PT, R20, 0x2, RZ ;  /* 0x0000000214142810 */ /* 0x000fc60007ffe0ff */
[----:B------:R-:W-:Y:S02]  /*0870*/  @P2 IMAD.X R23, RZ, RZ, R8, P3 ;  /* 0x000000ffff172224 */ /* 0x000fe400018e0608 */
[----:B------:R-:W1:Y:S01]  /*0880*/  @P1 LDC.64 R2, c[0x0][0x380] ;  /* 0x0000e000ff021b82 */ /* 0x000e620000000a00 */
[----:B0-----:R-:W-:-:S04]  /*0890*/  @P2 LEA R4, P3, R22, R4, 0x2 ;  /* 0x0000000416042211 */ /* 0x001fc800078610ff */
[----:B------:R-:W-:Y:S02]  /*08a0*/  @P2 LEA.HI.X R5, R22, R5, R23, 0x2, P3 ;  /* 0x0000000516052211 */ /* 0x000fe400018f1417 */
[----:B------:R-:W-:-:S03]  /*08b0*/  @P1 IADD3 R24, P3, PT, R7, R20, RZ ;  /* 0x0000001407181210 */ /* 0x000fc60007f7e0ff */
[----:B------:R-:W2:Y:S02]  /*08c0*/  @P2 LDG.E R22, desc[UR6][R4.64] ;  /* 0x0000000604162981 */ /* 0x000ea4000c1e1900 */
[----:B------:R-:W-:Y:S01]  /*08d0*/  @P1 IMAD.X R25, RZ, RZ, R8, P3 ;  /* 0x000000ffff191224 */ /* 0x000fe200018e0608 */
[C---:B-1----:R-:W-:Y:S01]  /*08e0*/  @P1 LEA R2, P3, R24.reuse, R2, 0x2 ;  /* 0x0000000218021211 */ /* 0x042fe200078610ff */
[----:B------:R0:W3:Y:S03]  /*08f0*/  @P2 LDG.E R23, desc[UR6][R4.64+0x4] ;  /* 0x0000040604172981 */ /* 0x0000e6000c1e1900 */
[----:B------:R-:W-:-:S05]  /*0900*/  @P1 LEA.HI.X R3, R24, R3, R25, 0x2, P3 ;  /* 0x0000000318031211 */ /* 0x000fca00018f1419 */
[----:B------:R1:W4:Y:S01]  /*0910*/  @P1 LDG.E R2, desc[UR6][R2.64] ;  /* 0x0000000602021981 */ /* 0x000322000c1e1900 */
[----:B------:R-:W5:Y:S01]  /*0920*/  @P2 S2R R25, SR_CgaCtaId ;  /* 0x0000000000192919 */ /* 0x000f620000008800 */
[----:B------:R-:W0:Y:S01]  /*0930*/  @P1 S2R R26, SR_CgaCtaId ;  /* 0x00000000001a1919 */ /* 0x000e220000008800 */
[----:B------:R-:W-:Y:S01]  /*0940*/  @P2 MOV R24, 0x400 ;  /* 0x0000040000182802 */ /* 0x000fe20000000f00 */
[----:B------:R-:W-:-:S03]  /*0950*/  @P1 IMAD R16, R13, R16, R20 ;  /* 0x000000100d101224 */ /* 0x000fc600078e0214 */
[----:B-----5:R-:W-:Y:S02]  /*0960*/  @P2 LEA R24, R25, R24, 0x18 ;  /* 0x0000001819182211 */ /* 0x020fe400078ec0ff */
[----:B------:R-:W-:-:S03]  /*0970*/  @P1 MOV R25, 0x400 ;  /* 0x0000040000191802 */ /* 0x000fc60000000f00 */
[----:B------:R-:W-:Y:S01]  /*0980*/  @P2 IMAD R21, R21, 0x4, R24 ;  /* 0x0000000415152824 */ /* 0x000fe200078e0218 */
[----:B0-----:R-:W-:-:S04]  /*0990*/  @P1 LEA R25, R26, R25, 0x18 ;  /* 0x000000191a191211 */ /* 0x001fc800078ec0ff */
[----:B------:R-:W2:Y:S01]  /*09a0*/  @P2 LDS R5, [R21] ;  /* 0x0000000015052984 */ /* 0x000ea20000000800 */
[----:B------:R-:W-:-:S03]  /*09b0*/  @P1 IMAD R16, R16, 0x4, R25 ;  /* 0x0000000410101824 */ /* 0x000fc600078e0219 */
[----:B------:R-:W3:Y:S04]  /*09c0*/  @P2 LDS R4, [R21+0x4] ;  /* 0x0000040015042984 */ /* 0x000ee80000000800 */
[----:B-1----:R-:W4:Y:S01]  /*09d0*/  @P1 LDS R3, [R16] ;  /* 0x0000000010031984 */ /* 0x002f220000000800 */
[----:B--2---:R-:W-:Y:S01]  /*09e0*/  @P2 FADD R22, R5, -R22 ;  /* 0x8000001605162221 */ /* 0x004fe20000000000 */
[----:B---3--:R-:W-:-:S03]  /*09f0*/  @P2 FADD R23, R4, -R23 ;  /* 0x8000001704172221 */ /* 0x008fc60000000000 */
[----:B------:R-:W-:-:S04]  /*0a00*/  @P2 FADD R22, R17, |R22| ;  /* 0x4000001611162221 */ /* 0x000fc80000000000 */
[----:B------:R-:W-:Y:S01]  /*0a10*/  @P2 FADD R17, R22, |R23| ;  /* 0x4000001716112221 */ /* 0x000fe20000000000 */
[----:B----4-:R-:W-:-:S04]  /*0a20*/  @P1 FADD R2, R3, -R2 ;  /* 0x8000000203021221 */ /* 0x010fc80000000000 */
[----:B------:R-:W-:-:S07]  /*0a30*/  @P1 FADD R17, R17, |R2| ;  /* 0x4000000211111221 */ /* 0x000fce0000000000 */
.L_x_18:
[----:B------:R-:W0:Y:S01]  /*0a40*/  LDCU UR4, c[0x0][0x398] ;  /* 0x00007300ff0477ac */ /* 0x000e220008000800 */
[----:B------:R-:W-:Y:S01]  /*0a50*/  VIADD R2, R13, 0x1 ;  /* 0x000000010d027836 */ /* 0x000fe20000000000 */
[----:B------:R-:W-:-:S04]  /*0a60*/  FSETP.GEU.AND P1, PT, R17, R12, PT ;  /* 0x0000000c1100720b */ /* 0x000fc80003f2e000 */
[----:B------:R-:W-:Y:S02]  /*0a70*/  FSEL R12, R17, R12, !P1 ;  /* 0x0000000c110c7208 */ /* 0x000fe40004800000 */
[----:B------:R-:W-:Y:S02]  /*0a80*/  SEL R6, R13, R6, !P1 ;  /* 0x000000060d067207 */ /* 0x000fe40004800000 */
[----:B0-----:R-:W-:-:S13]  /*0a90*/  ISETP.NE.AND P2, PT, R2, UR4, PT ;  /* 0x0000000402007c0c */ /* 0x001fda000bf45270 */
[----:B------:R-:W-:Y:S05]  /*0aa0*/  @!P2 BRA `(.L_x_14) ;  /* 0x000000040004a947 */ /* 0x000fea0003800000 */
[----:B------:R-:W-:Y:S01]  /*0ab0*/  MOV R13, R2 ;  /* 0x00000002000d7202 */ /* 0x000fe20000000f00 */
[----:B------:R-:W-:Y:S06]  /*0ac0*/  BRA `(.L_x_20) ;  /* 0xfffffff400fc7947 */ /* 0x000fec000383ffff */
.L_x_15:
[----:B------:R-:W-:Y:S01]  /*0ad0*/  UISETP.GE.U32.AND UP0, UPT, UR8, 0x4, UPT ;  /* 0x000000040800788c */ /* 0x000fe2000bf06070 */
[----:B0-----:R-:W-:Y:S01]  /*0ae0*/  IMAD.MOV.U32 R2, RZ, RZ, 0x4eee6b28 ;  /* 0x4eee6b28ff027424 */ /* 0x001fe200078e00ff */
[----:B------:R-:W-:Y:S01]  /*0af0*/  ULOP3.LUT UR5, UR8, 0x3, URZ, 0xc0, !UPT ;  /* 0x0000000308057892 */ /* 0x000fe2000f8ec0ff */
[----:B------:R-:W-:Y:S02]  /*0b00*/  IMAD.MOV.U32 R3, RZ, RZ, RZ ;  /* 0x000000ffff037224 */ /* 0x000fe400078e00ff */
[----:B------:R-:W-:-:S04]  /*0b10*/  IMAD.MOV.U32 R6, RZ, RZ, RZ ;  /* 0x000000ffff067224 */ /* 0x000fc800078e00ff */
[----:B------:R-:W-:Y:S05]  /*0b20*/  BRA.U !UP0, `(.L_x_21) ;  /* 0x0000000108bc7547 */ /* 0x000fea000b800000 */
[----:B------:R-:W-:Y:S01]  /*0b30*/  ULOP3.LUT UR4, UR8, 0x7ffffffc, URZ, 0xc0, !UPT ;  /* 0x7ffffffc08047892 */ /* 0x000fe2000f8ec0ff */
[----:B------:R-:W-:Y:S02]  /*0b40*/  HFMA2 R2, -RZ, RZ, 27.71875, 3664 ;  /* 0x4eee6b28ff027431 */ /* 0x000fe400000001ff */
[----:B------:R-:W-:Y:S01]  /*0b50*/  IMAD.MOV.U32 R4, RZ, RZ, RZ ;  /* 0x000000ffff047224 */ /* 0x000fe200078e00ff */
[----:B------:R-:W-:Y:S01]  /*0b60*/  UISETP.GT.AND UP0, UPT, UR4, URZ, UPT ;  /* 0x000000ff0400728c */ /* 0x000fe2000bf04270 */
[----:B------:R-:W-:Y:S02]  /*0b70*/  IMAD.MOV.U32 R6, RZ, RZ, RZ ;  /* 0x000000ffff067224 */ /* 0x000fe400078e00ff */
[----:B------:R-:W-:-:S06]  /*0b80*/  IMAD.U32 R3, RZ, RZ, UR4 ;  /* 0x00000004ff037e24 */ /* 0x000fcc000f8e00ff */
[----:B------:R-:W-:Y:S05]  /*0b90*/  BRA.U !UP0, `(.L_x_22) ;  /* 0x0000000108887547 */ /* 0x000fea000b800000 */
[----:B------:R-:W-:Y:S02]  /*0ba0*/  IADD3 R5, PT, PT, R3, -R4, RZ ;  /* 0x8000000403057210 */ /* 0x000fe40007ffe0ff */
[----:B------:R-:W-:Y:S02]  /*0bb0*/  PLOP3.LUT P0, PT, PT, PT, PT, 0x80, 0x8 ;  /* 0x000000000008781c */ /* 0x000fe40003f0f070 */
[----:B------:R-:W-:-:S13]  /*0bc0*/  ISETP.GT.AND P1, PT, R5, 0xc, PT ;  /* 0x0000000c0500780c */ /* 0x000fda0003f24270 */
[----:B------:R-:W-:Y:S05]  /*0bd0*/  @!P1 BRA `(.L_x_23) ;  /* 0x0000000000449947 */ /* 0x000fea0003800000 */
[----:B------:R-:W-:Y:S01]  /*0be0*/  PLOP3.LUT P0, PT, PT, PT, PT, 0x8, 0x80 ;  /* 0x000000000080781c */ /* 0x000fe20003f0e170 */
[----:B------:R-:W-:-:S12]  /*0bf0*/  VIADD R5, R3, 0xfffffff4 ;  /* 0xfffffff403057836 */ /* 0x000fd80000000000 */
.L_x_24:
[----:B------:R-:W-:-:S04]  /*0c00*/  FSETP.GT.AND P2, PT, R2, RZ, PT ;  /* 0x000000ff0200720b */ /* 0x000fc80003f44000 */
[----:B------:R-:W-:Y:S02]  /*0c10*/  FSEL R2, R2, RZ, !P2 ;  /* 0x000000ff02027208 */ /* 0x000fe40005000000 */
[----:B------:R-:W-:Y:S02]  /*0c20*/  SEL R6, R4, R6, P2 ;  /* 0x0000000604067207 */ /* 0x000fe40001000000 */
[----:B------:R-:W-:-:S04]  /*0c30*/  FSETP.GT.AND P3, PT, R2, RZ, PT ;  /* 0x000000ff0200720b */ /* 0x000fc80003f64000 */
[----:B------:R-:W-:-:S04]  /*0c40*/  FSEL R2, R2, RZ, !P3 ;  /* 0x000000ff02027208 */ /* 0x000fc80005800000 */
[----:B------:R-:W-:-:S04]  /*0c50*/  FSETP.GT.AND P4, PT, R2, RZ, PT ;  /* 0x000000ff0200720b */ /* 0x000fc80003f84000 */
[----:B------:R-:W-:Y:S01]  /*0c60*/  FSEL R2, R2, RZ, !P4 ;  /* 0x000000ff02027208 */ /* 0x000fe20006000000 */
[----:B------:R-:W-:-:S03]  /*0c70*/  @P3 VIADD R6, R4, 0x4 ;  /* 0x0000000404063836 */ /* 0x000fc60000000000 */
[----:B------:R-:W-:-:S04]  /*0c80*/  FSETP.GT.AND P1, PT, R2, RZ, PT ;  /* 0x000000ff0200720b */ /* 0x000fc80003f24000 */
[----:B------:R-:W-:Y:S01]  /*0c90*/  FSEL R2, R2, RZ, !P1 ;  /* 0x000000ff02027208 */ /* 0x000fe20004800000 */
[----:B------:R-:W-:-:S08]  /*0ca0*/  @P4 VIADD R6, R4, 0x8 ;  /* 0x0000000804064836 */ /* 0x000fd00000000000 */
[C---:B------:R-:W-:Y:S01]  /*0cb0*/  @P1 IADD3 R6, PT, PT, R4.reuse, 0xc, RZ ;  /* 0x0000000c04061810 */ /* 0x040fe20007ffe0ff */
[----:B------:R-:W-:-:S05]  /*0cc0*/  VIADD R4, R4, 0x10 ;  /* 0x0000001004047836 */ /* 0x000fca0000000000 */
[----:B------:R-:W-:-:S13]  /*0cd0*/  ISETP.GE.AND P2, PT, R4, R5, PT ;  /* 0x000000050400720c */ /* 0x000fda0003f46270 */
[----:B------:R-:W-:Y:S05]  /*0ce0*/  @!P2 BRA `(.L_x_24) ;  /* 0xfffffffc00c4a947 */ /* 0x000fea000383ffff */
.L_x_23:
[----:B------:R-:W-:-:S05]  /*0cf0*/  IMAD.IADD R5, R3, 0x1, -R4 ;  /* 0x0000000103057824 */ /* 0x000fca00078e0a04 */
[----:B------:R-:W-:-:S13]  /*0d00*/  ISETP.GT.AND P1, PT, R5, 0x4, PT ;  /* 0x000000040500780c */ /* 0x000fda0003f24270 */
[----:B------:R-:W-:Y:S05]  /*0d10*/  @!P1 BRA `(.L_x_25) ;  /* 0x0000000000209947 */ /* 0x000fea0003800000 */
[C---:B------:R-:W-:Y:S02]  /*0d20*/  FSETP.GT.AND P1, PT, R2.reuse, RZ, PT ;  /* 0x000000ff0200720b */ /* 0x040fe40003f24000 */
[----:B------:R-:W-:Y:S02]  /*0d30*/  PLOP3.LUT P0, PT, PT, PT, PT, 0x8, 0x80 ;  /* 0x000000000080781c */ /* 0x000fe40003f0e170 */
[----:B------:R-:W-:Y:S02]  /*0d40*/  FSEL R2, R2, RZ, !P1 ;  /* 0x000000ff02027208 */ /* 0x000fe40004800000 */
[----:B------:R-:W-:Y:S02]  /*0d50*/  SEL R6, R4, R6, P1 ;  /* 0x0000000604067207 */ /* 0x000fe40000800000 */
[----:B------:R-:W-:-:S04]  /*0d60*/  FSETP.GT.AND P2, PT, R2, RZ, PT ;  /* 0x000000ff0200720b */ /* 0x000fc80003f44000 */
[----:B------:R-:W-:-:S09]  /*0d70*/  FSEL R2, R2, RZ, !P2 ;  /* 0x000000ff02027208 */ /* 0x000fd20005000000 */
[C---:B------:R-:W-:Y:S01]  /*0d80*/  @P2 VIADD R6, R4.reuse, 0x4 ;  /* 0x0000000404062836 */ /* 0x040fe20000000000 */
[----:B------:R-:W-:-:S07]  /*0d90*/  IADD3 R4, PT, PT, R4, 0x8, RZ ;  /* 0x0000000804047810 */ /* 0x000fce0007ffe0ff */
.L_x_25:
[----:B------:R-:W-:-:S13]  /*0da0*/  ISETP.NE.OR P0, PT, R4, R3, P0 ;  /* 0x000000030400720c */ /* 0x000fda0000705670 */
[----:B------:R-:W-:Y:S05]  /*0db0*/  @!P0 BRA `(.L_x_21) ;  /* 0x0000000000188947 */ /* 0x000fea0003800000 */
.L_x_22:
[----:B------:R-:W-:-:S04]  /*0dc0*/  FSETP.GT.AND P1, PT, R2, RZ, PT ;  /* 0x000000ff0200720b */ /* 0x000fc80003f24000 */
[C---:B------:R-:W-:Y:S01]  /*0dd0*/  SEL R6, R4.reuse, R6, P1 ;  /* 0x0000000604067207 */ /* 0x040fe20000800000 */
[----:B------:R-:W-:Y:S01]  /*0de0*/  VIADD R4, R4, 0x4 ;  /* 0x0000000404047836 */ /* 0x000fe20000000000 */
[----:B------:R-:W-:-:S04]  /*0df0*/  FSEL R2, R2, RZ, !P1 ;  /* 0x000000ff02027208 */ /* 0x000fc80004800000 */
[----:B------:R-:W-:-:S13]  /*0e00*/  ISETP.NE.AND P0, PT, R4, R3, PT ;  /* 0x000000030400720c */ /* 0x000fda0003f05270 */
[----:B------:R-:W-:Y:S05]  /*0e10*/  @P0 BRA `(.L_x_22) ;  /* 0xfffffffc00e80947 */ /* 0x000fea000383ffff */
.L_x_21:
[----:B------:R-:W-:-:S09]  /*0e20*/  UISETP.NE.AND UP0, UPT, UR5, URZ, UPT ;  /* 0x000000ff0500728c */ /* 0x000fd2000bf05270 */
[----:B------:R-:W-:Y:S05]  /*0e30*/  BRA.U !UP0, `(.L_x_14) ;  /* 0x0000000108207547 */ /* 0x000fea000b800000 */
[----:B------:R-:W-:-:S05]  /*0e40*/  UMOV UR4, URZ ;  /* 0x000000ff00047c82 */ /* 0x000fca0008000000 */
.L_x_26:
[----:B------:R-:W-:Y:S01]  /*0e50*/  UIADD3 UR4, UPT, UPT, UR4, 0x1, URZ ;  /* 0x0000000104047890 */ /* 0x000fe2000fffe0ff */
[----:B------:R-:W-:-:S03]  /*0e60*/  FSETP.GT.AND P0, PT, R2, RZ, PT ;  /* 0x000000ff0200720b */ /* 0x000fc60003f04000 */
[----:B------:R-:W-:Y:S01]  /*0e70*/  UISETP.NE.AND UP0, UPT, UR4, UR5, UPT ;  /* 0x000000050400728c */ /* 0x000fe2000bf05270 */
[C---:B------:R-:W-:Y:S01]  /*0e80*/  SEL R6, R3.reuse, R6, P0 ;  /* 0x0000000603067207 */ /* 0x040fe20000000000 */
[----:B------:R-:W-:Y:S01]  /*0e90*/  VIADD R3, R3, 0x1 ;  /* 0x0000000103037836 */ /* 0x000fe20000000000 */
[----:B------:R-:W-:-:S06]  /*0ea0*/  FSEL R2, R2, RZ, !P0 ;  /* 0x000000ff02027208 */ /* 0x000fcc0004000000 */
[----:B------:R-:W-:Y:S05]  /*0eb0*/  BRA.U UP0, `(.L_x_26) ;  /* 0xfffffffd00e47547 */ /* 0x000fea000b83ffff */
.L_x_14:
[----:B0-----:R-:W0:Y:S02]  /*0ec0*/  LDC.64 R2, c[0x0][0x388] ;  /* 0x0000e200ff027b82 */ /* 0x001e240000000a00 */
[----:B0-----:R-:W-:-:S05]  /*0ed0*/  IMAD.WIDE R2, R0, 0x4, R2 ;  /* 0x0000000400027825 */ /* 0x001fca00078e0202 */
[----:B------:R-:W-:Y:S01]  /*0ee0*/  STG.E desc[UR6][R2.64], R6 ;  /* 0x0000000602007986 */ /* 0x000fe2000c101906 */
[----:B------:R-:W-:Y:S05]  /*0ef0*/  EXIT ;  /* 0x000000000000794d */ /* 0x000fea0003800000 */
.L_x_27:
        /* <DEDUP_REMOVED lines=16> */
.L_x_58:


//--------------------- .text._Z20kMeansCentroidUpdatePfPiS_S0_iii --------------------------
	.section	.text._Z20kMeansCentroidUpdatePfPiS_S0_iii,"ax",@progbits
	.align	128
        .global         _Z20kMeansCentroidUpdatePfPiS_S0_iii
        .type           _Z20kMeansCentroidUpdatePfPiS_S0_iii,@function
        .size           _Z20kMeansCentroidUpdatePfPiS_S0_iii,(.L_x_59 - _Z20kMeansCentroidUpdatePfPiS_S0_iii)
        .other          _Z20kMeansCentroidUpdatePfPiS_S0_iii,@"STO_CUDA_ENTRY STV_DEFAULT"
_Z20kMeansCentroidUpdatePfPiS_S0_iii:
.text._Z20kMeansCentroidUpdatePfPiS_S0_iii:
[----:B------:R-:W-:Y:S01]  /*0000*/  LDC R1, c[0x0][0x37c] ;  /* 0x0000df00ff017b82 */ /* 0x000fe20000000800 */
[----:B------:R-:W0:Y:S07]  /*0010*/  S2R R0, SR_TID.X ;  /* 0x0000000000007919 */ /* 0x000e2e0000002100 */
[----:B------:R-:W0:Y:S01]  /*0020*/  LDC R3, c[0x0][0x3a4] ;  /* 0x0000e900ff037b82 */ /* 0x000e220000000800 */
[----:B------:R-:W-:Y:S01]  /*0030*/  MOV R11, 0x400 ;  /* 0x00000400000b7802 */ /* 0x000fe20000000f00 */
[----:B------:R-:W1:Y:S01]  /*0040*/  LDCU.64 UR6, c[0x0][0x358] ;  /* 0x00006b00ff0677ac */ /* 0x000e620008000a00 */
[----:B------:R-:W2:Y:S01]  /*0050*/  S2R R2, SR_CgaCtaId ;  /* 0x0000000000027919 */ /* 0x000ea20000008800 */
[----:B------:R-:W-:Y:S04]  /*0060*/  BSSY.RECONVERGENT B0, `(.L_x_28) ;  /* 0x000008e000007945 */ /* 0x000fe80003800200 */
[----:B------:R-:W3:Y:S08]  /*0070*/  LDC R5, c[0x0][0x3a8] ;  /* 0x0000ea00ff057b82 */ /* 0x000ef00000000800 */
[----:B------:R-:W4:Y:S08]  /*0080*/  S2UR UR8, SR_CTAID.X ;  /* 0x00000000000879c3 */ /* 0x000f300000002500 */
[----:B------:R-:W4:Y:S01]  /*0090*/  LDC R13, c[0x0][0x360] ;  /* 0x0000d800ff0d7b82 */ /* 0x000f220000000800 */
[-C--:B0-----:R-:W-:Y:S01]  /*00a0*/  ISETP.GE.AND P1, PT, R0, R3.reuse, PT ;  /* 0x000000030000720c */ /* 0x081fe20003f26270 */
[----:B---3--:R-:W-:-:S06]  /*00b0*/  IMAD R4, R5, R3, RZ ;  /* 0x0000000305047224 */ /* 0x008fcc00078e02ff */
[----:B------:R-:W0:Y:S01]  /*00c0*/  LDC R6, c[0x0][0x3a0] ;  /* 0x0000e800ff067b82 */ /* 0x000e220000000800 */
[----:B--2---:R-:W-:Y:S02]  /*00d0*/  LEA R11, R2, R11, 0x18 ;  /* 0x0000000b020b7211 */ /* 0x004fe400078ec0ff */
[----:B------:R-:W-:Y:S02]  /*00e0*/  ISETP.GE.AND P0, PT, R0, R4, PT ;  /* 0x000000040000720c */ /* 0x000fe40003f06270 */
[----:B------:R-:W-:-:S05]  /*00f0*/  LEA R7, R5, R11, 0xa ;  /* 0x0000000b05077211 */ /* 0x000fca00078e50ff */
[----:B------:R-:W-:-:S04]  /*0100*/  IMAD R4, R4, 0x4, R7 ;  /* 0x0000000404047824 */ /* 0x000fc800078e0207 */
[C---:B------:R-:W-:Y:S02]  /*0110*/  IMAD R2, R0.reuse, 0x4, R4 ;  /* 0x0000000400027824 */ /* 0x040fe400078e0204 */
[----:B------:R-:W-:Y:S01]  /*0120*/  @!P0 LEA R8, R0, R7, 0x2 ;  /* 0x0000000700088211 */ /* 0x000fe200078e10ff */
[----:B----4-:R-:W-:-:S04]  /*0130*/  IMAD R15, R13, UR8, R0 ;  /* 0x000000080d0f7c24 */ /* 0x010fc8000f8e0200 */
[----:B------:R2:W-:Y:S01]  /*0140*/  @!P0 STS [R8], RZ ;  /* 0x000000ff08008388 */ /* 0x0005e20000000800 */
[----:B0-----:R-:W-:-:S03]  /*0150*/  ISETP.GE.AND P0, PT, R15, R6, PT ;  /* 0x000000060f00720c */ /* 0x001fc60003f06270 */
[----:B------:R2:W-:Y:S10]  /*0160*/  @!P1 STS [R2], RZ ;  /* 0x000000ff02009388 */ /* 0x0005f40000000800 */
[----:B-12---:R-:W-:Y:S05]  /*0170*/  @P0 BRA `(.L_x_29) ;  /* 0x0000000400f00947 */ /* 0x006fea0003800000 */
[----:B------:R-:W0:Y:S02]  /*0180*/  LDC.64 R8, c[0x0][0x388] ;  /* 0x0000e200ff087b82 */ /* 0x000e240000000a00 */
[----:B0-----:R-:W-:-:S06]  /*0190*/  IMAD.WIDE R8, R15, 0x4, R8 ;  /* 0x000000040f087825 */ /* 0x001fcc00078e0208 */
[----:B------:R-:W2:Y:S01]  /*01a0*/  LDG.E R8, desc[UR6][R8.64] ;  /* 0x0000000608087981 */ /* 0x000ea2000c1e1900 */
[----:B------:R-:W-:Y:S02]  /*01b0*/  LEA R17, R3, R4, 0x2 ;  /* 0x0000000403117211 */ /* 0x000fe400078e10ff */
[----:B------:R-:W-:-:S03]  /*01c0*/  ISETP.GE.AND P0, PT, R5, 0x1, PT ;  /* 0x000000010500780c */ /* 0x000fc60003f06270 */
[----:B------:R-:W-:-:S05]  /*01d0*/  IMAD R17, R0, 0x4, R17 ;  /* 0x0000000400117824 */ /* 0x000fca00078e0211 */
[----:B--2---:R0:W-:Y:S05]  /*01e0*/  STS [R17], R8 ;  /* 0x0000000811007388 */ /* 0x0041ea0000000800 */
[----:B------:R-:W-:Y:S05]  /*01f0*/  @!P0 BRA `(.L_x_29) ;  /* 0x0000000400d08947 */ /* 0x000fea0003800000 */
[----:B0-----:R-:W-:Y:S01]  /*0200*/  IADD3 R8, PT, PT, R5, -0x1, RZ ;  /* 0xffffffff05087810 */ /* 0x001fe20007ffe0ff */
[-C--:B------:R-:W-:Y:S01]  /*0210*/  IMAD R15, R15, R5.reuse, RZ ;  /* 0x000000050f0f7224 */ /* 0x080fe200078e02ff */
[----:B------:R-:W-:Y:S01]  /*0220*/  LOP3.LUT R20, R5, 0xf, RZ, 0xc0, !PT ;  /* 0x0000000f05147812 */ /* 0x000fe200078ec0ff */
[----:B------:R-:W-:Y:S01]  /*0230*/  IMAD R17, R0, R5, RZ ;  /* 0x0000000500117224 */ /* 0x000fe200078e02ff */
[----:B------:R-:W-:Y:S01]  /*0240*/  ISETP.GE.U32.AND P2, PT, R8, 0xf, PT ;  /* 0x0000000f0800780c */ /* 0x000fe20003f46070 */
[----:B------:R-:W-:Y:S01]  /*0250*/  IMAD.MOV.U32 R10, RZ, RZ, RZ ;  /* 0x000000ffff0a7224 */ /* 0x000fe200078e00ff */
[----:B------:R-:W-:-:S11]  /*0260*/  ISETP.NE.AND P0, PT, R20, RZ, PT ;  /* 0x000000ff1400720c */ /* 0x000fd60003f05270 */
[----:B------:R-:W-:Y:S05]  /*0270*/  @!P2 BRA `(.L_x_30) ;  /* 0x0000000000c0a947 */ /* 0x000fea0003800000 */
[----:B------:R-:W0:Y:S01]  /*0280*/  LDCU.64 UR4, c[0x0][0x380] ;  /* 0x00007000ff0477ac */ /* 0x000e220008000a00 */
[----:B------:R-:W-:Y:S01]  /*0290*/  LOP3.LUT R10, R5, 0x7ffffff0, RZ, 0xc0, !PT ;  /* 0x7ffffff0050a7812 */ /* 0x000fe200078ec0ff */
[----:B------:R-:W-:Y:S01]  /*02a0*/  IMAD.MOV.U32 R19, RZ, RZ, R15 ;  /* 0x000000ffff137224 */ /* 0x000fe200078e000f */
[----:B------:R-:W-:-:S03]  /*02b0*/  LEA R12, R17, R11, 0x2 ;  /* 0x0000000b110c7211 */ /* 0x000fc600078e10ff */
[----:B------:R-:W-:Y:S01]  /*02c0*/  IMAD.MOV R14, RZ, RZ, -R10 ;  /* 0x000000ffff0e7224 */ /* 0x000fe200078e0a0a */
[----:B------:R-:W-:Y:S01]  /*02d0*/  IADD3 R12, PT, PT, R12, 0x20, RZ ;  /* 0x000000200c0c7810 */ /* 0x000fe20007ffe0ff */
[----:B0-----:R-:W-:-:S04]  /*02e0*/  UIADD3 UR4, UP0, UPT, UR4, 0x20, URZ ;  /* 0x0000002004047890 */ /* 0x001fc8000ff1e0ff */
[----:B------:R-:W-:-:S12]  /*02f0*/  UIADD3.X UR5, UPT, UPT, URZ, UR5, URZ, UP0, !UPT ;  /* 0x00000005ff057290 */ /* 0x000fd800087fe4ff */
.L_x_31:
[----:B------:R-:W-:Y:S01]  /*0300*/  MOV R8, UR4 ;  /* 0x0000000400087c02 */ /* 0x000fe20008000f00 */
[----:B------:R-:W-:-:S04]  /*0310*/  IMAD.U32 R9, RZ, RZ, UR5 ;  /* 0x00000005ff097e24 */ /* 0x000fc8000f8e00ff */
[----:B------:R-:W-:-:S05]  /*0320*/  IMAD.WIDE R8, R19, 0x4, R8 ;  /* 0x0000000413087825 */ /* 0x000fca00078e0208 */
[----:B------:R-:W2:Y:S04]  /*0330*/  LDG.E R21, desc[UR6][R8.64+-0x20] ;  /* 0xffffe00608157981 */ /* 0x000ea8000c1e1900 */
[----:B------:R-:W3:Y:S04]  /*0340*/  LDG.E R23, desc[UR6][R8.64+-0x1c] ;  /* 0xffffe40608177981 */ /* 0x000ee8000c1e1900 */
[----:B------:R-:W4:Y:S04]  /*0350*/  LDG.E R25, desc[UR6][R8.64+-0x18] ;  /* 0xffffe80608197981 */ /* 0x000f28000c1e1900 */
[----:B------:R-:W5:Y:S04]  /*0360*/  LDG.E R27, desc[UR6][R8.64+-0x14] ;  /* 0xffffec06081b7981 */ /* 0x000f68000c1e1900 */
[----:B------:R-:W5:Y:S04]  /*0370*/  LDG.E R29, desc[UR6][R8.64+-0x10] ;  /* 0xfffff006081d7981 */ /* 0x000f68000c1e1900 */
[----:B------:R-:W5:Y:S04]  /*0380*/  LDG.E R16, desc[UR6][R8.64+-0xc] ;  /* 0xfffff40608107981 */ /* 0x000f68000c1e1900 */
[----:B------:R-:W5:Y:S04]  /*0390*/  LDG.E R18, desc[UR6][R8.64+-0x8] ;  /* 0xfffff80608127981 */ /* 0x000f68000c1e1900 */
[----:B------:R-:W5:Y:S04]  /*03a0*/  LDG.E R22, desc[UR6][R8.64+-0x4] ;  /* 0xfffffc0608167981 */ /* 0x000f68000c1e1900 */
[----:B------:R-:W5:Y:S04]  /*03b0*/  LDG.E R24, desc[UR6][R8.64] ;  /* 0x0000000608187981 */ /* 0x000f68000c1e1900 */
[----:B------:R-:W5:Y:S04]  /*03c0*/  LDG.E R26, desc[UR6][R8.64+0x4] ;  /* 0x00000406081a7981 */ /* 0x000f68000c1e1900 */
[----:B------:R-:W5:Y:S04]  /*03d0*/  LDG.E R28, desc[UR6][R8.64+0x8] ;  /* 0x00000806081c7981 */ /* 0x000f68000c1e1900 */
[----:B--2---:R0:W-:Y:S04]  /*03e0*/  STS [R12+-0x20], R21 ;  /* 0xffffe0150c007388 */ /* 0x0041e80000000800 */
[----:B---3--:R1:W-:Y:S04]  /*03f0*/  STS [R12+-0x1c], R23 ;  /* 0xffffe4170c007388 */ /* 0x0083e80000000800 */
[----:B----4-:R2:W-:Y:S04]  /*0400*/  STS [R12+-0x18], R25 ;  /* 0xffffe8190c007388 */ /* 0x0105e80000000800 */
[----:B-----5:R3:W-:Y:S04]  /*0410*/  STS [R12+-0x14], R27 ;  /* 0xffffec1b0c007388 */ /* 0x0207e80000000800 */
[----:B------:R4:W-:Y:S04]  /*0420*/  STS [R12+-0x10], R29 ;  /* 0xfffff01d0c007388 */ /* 0x0009e80000000800 */
[----:B0-----:R-:W5:Y:S04]  /*0430*/  LDG.E R21, desc[UR6][R8.64+0xc] ;  /* 0x00000c0608157981 */ /* 0x001f68000c1e1900 */
[----:B-1----:R-:W5:Y:S04]  /*0440*/  LDG.E R23, desc[UR6][R8.64+0x10] ;  /* 0x0000100608177981 */ /* 0x002f68000c1e1900 */
[----:B--2---:R-:W2:Y:S04]  /*0450*/  LDG.E R25, desc[UR6][R8.64+0x14] ;  /* 0x0000140608197981 */ /* 0x004ea8000c1e1900 */
[----:B---3--:R-:W3:Y:S04]  /*0460*/  LDG.E R27, desc[UR6][R8.64+0x18] ;  /* 0x00001806081b7981 */ /* 0x008ee8000c1e1900 */
[----:B----4-:R-:W4:Y:S01]  /*0470*/  LDG.E R29, desc[UR6][R8.64+0x1c] ;  /* 0x00001c06081d7981 */ /* 0x010f22000c1e1900 */
[----:B------:R-:W-:Y:S01]  /*0480*/  IADD3 R14, PT, PT, R14, 0x10, RZ ;  /* 0x000000100e0e7810 */ /* 0x000fe20007ffe0ff */
[----:B------:R-:W-:-:S02]  /*0490*/  VIADD R19, R19, 0x10 ;  /* 0x0000001013137836 */ /* 0x000fc40000000000 */
[----:B------:R-:W-:Y:S01]  /*04a0*/  STS [R12+-0xc], R16 ;  /* 0xfffff4100c007388 */ /* 0x000fe20000000800 */
[----:B------:R-:W-:-:S03]  /*04b0*/  ISETP.NE.AND P2, PT, R14, RZ, PT ;  /* 0x000000ff0e00720c */ /* 0x000fc60003f45270 */
[----:B------:R-:W-:Y:S04]  /*04c0*/  STS [R12+-0x8], R18 ;  /* 0xfffff8120c007388 */ /* 0x000fe80000000800 */
[----:B------:R-:W-:Y:S04]  /*04d0*/  STS [R12+-0x4], R22 ;  /* 0xfffffc160c007388 */ /* 0x000fe80000000800 */
[----:B------:R-:W-:Y:S04]  /*04e0*/  STS [R12], R24 ;  /* 0x000000180c007388 */ /* 0x000fe80000000800 */
[----:B------:R-:W-:Y:S04]  /*04f0*/  STS [R12+0x4], R26 ;  /* 0x0000041a0c007388 */ /* 0x000fe80000000800 */
[----:B------:R-:W-:Y:S04]  /*0500*/  STS [R12+0x8], R28 ;  /* 0x0000081c0c007388 */ /* 0x000fe80000000800 */
[----:B-----5:R-:W-:Y:S04]  /*0510*/  STS [R12+0xc], R21 ;  /* 0x00000c150c007388 */ /* 0x020fe80000000800 */
[----:B------:R-:W-:Y:S04]  /*0520*/  STS [R12+0x10], R23 ;  /* 0x000010170c007388 */ /* 0x000fe80000000800 */
[----:B--2---:R-:W-:Y:S04]  /*0530*/  STS [R12+0x14], R25 ;  /* 0x000014190c007388 */ /* 0x004fe80000000800 */
[----:B---3--:R-:W-:Y:S04]  /*0540*/  STS [R12+0x18], R27 ;  /* 0x0000181b0c007388 */ /* 0x008fe80000000800 */
[----:B----4-:R0:W-:Y:S02]  /*0550*/  STS [R12+0x1c], R29 ;  /* 0x00001c1d0c007388 */ /* 0x0101e40000000800 */
[----:B0-----:R-:W-:Y:S01]  /*0560*/  IADD3 R12, PT, PT, R12, 0x40, RZ ;  /* 0x000000400c0c7810 */ /* 0x001fe20007ffe0ff */
[----:B------:R-:W-:Y:S06]  /*0570*/  @P2 BRA `(.L_x_31) ;  /* 0xfffffffc00602947 */ /* 0x000fec000383ffff */
.L_x_30:
[----:B------:R-:W-:Y:S05]  /*0580*/  @!P0 BRA `(.L_x_29) ;  /* 0x0000000000ec8947 */ /* 0x000fea0003800000 */
[----:B------:R-:W-:Y:S02]  /*0590*/  ISETP.GE.U32.AND P0, PT, R20, 0x8, PT ;  /* 0x000000081400780c */ /* 0x000fe40003f06070 */
[----:B------:R-:W-:-:S04]  /*05a0*/  LOP3.LUT R21, R5, 0x7, RZ, 0xc0, !PT ;  /* 0x0000000705157812 */ /* 0x000fc800078ec0ff */
[----:B------:R-:W-:-:S07]  /*05b0*/  ISETP.NE.AND P2, PT, R21, RZ, PT ;  /* 0x000000ff1500720c */ /* 0x000fce0003f45270 */
[----:B------:R-:W-:Y:S06]  /*05c0*/  @!P0 BRA `(.L_x_32) ;  /* 0x0000000000588947 */ /* 0x000fec0003800000 */
[----:B------:R-:W0:Y:S01]  /*05d0*/  LDC.64 R8, c[0x0][0x380] ;  /* 0x0000e000ff087b82 */ /* 0x000e220000000a00 */
[----:B------:R-:W-:-:S04]  /*05e0*/  IMAD.IADD R19, R15, 0x1, R10 ;  /* 0x000000010f137824 */ /* 0x000fc800078e020a */
[----:B0-----:R-:W-:-:S05]  /*05f0*/  IMAD.WIDE R8, R19, 0x4, R8 ;  /* 0x0000000413087825 */ /* 0x001fca00078e0208 */
[----:B------:R-:W2:Y:S04]  /*0600*/  LDG.E R12, desc[UR6][R8.64] ;  /* 0x00000006080c7981 */ /* 0x000ea8000c1e1900 */
[----:B------:R-:W3:Y:S04]  /*0610*/  LDG.E R16, desc[UR6][R8.64+0x4] ;  /* 0x0000040608107981 */ /* 0x000ee8000c1e1900 */
[----:B------:R-:W4:Y:S04]  /*0620*/  LDG.E R18, desc[UR6][R8.64+0x8] ;  /* 0x0000080608127981 */ /* 0x000f28000c1e1900 */
[----:B------:R-:W5:Y:S04]  /*0630*/  LDG.E R20, desc[UR6][R8.64+0xc] ;  /* 0x00000c0608147981 */ /* 0x000f68000c1e1900 */
[----:B------:R-:W5:Y:S04]  /*0640*/  LDG.E R22, desc[UR6][R8.64+0x10] ;  /* 0x0000100608167981 */ /* 0x000f68000c1e1900 */
[----:B------:R-:W5:Y:S04]  /*0650*/  LDG.E R24, desc[UR6][R8.64+0x14] ;  /* 0x0000140608187981 */ /* 0x000f68000c1e1900 */
[----:B------:R-:W5:Y:S04]  /*0660*/  LDG.E R26, desc[UR6][R8.64+0x18] ;  /* 0x00001806081a7981 */ /* 0x000f68000c1e1900 */
[----:B------:R-:W5:Y:S01]  /*0670*/  LDG.E R28, desc[UR6][R8.64+0x1c] ;  /* 0x00001c06081c7981 */ /* 0x000f62000c1e1900 */
[----:B------:R-:W-:-:S02]  /*0680*/  IADD3 R14, PT, PT, R17, R10, RZ ;  /* 0x0000000a110e7210 */ /* 0x000fc40007ffe0ff */
[----:B------:R-:W-:-:S03]  /*0690*/  IADD3 R10, PT, PT, R10, 0x8, RZ ;  /* 0x000000080a0a7810 */ /* 0x000fc60007ffe0ff */
[----:B------:R-:W-:-:S05]  /*06a0*/  IMAD R19, R14, 0x4, R11 ;  /* 0x000000040e137824 */ /* 0x000fca00078e020b */
[----:B--2---:R0:W-:Y:S04]  /*06b0*/  STS [R19], R12 ;  /* 0x0000000c13007388 */ /* 0x0041e80000000800 */
[----:B---3--:R0:W-:Y:S04]  /*06c0*/  STS [R19+0x4], R16 ;  /* 0x0000041013007388 */ /* 0x0081e80000000800 */
[----:B----4-:R0:W-:Y:S04]  /*06d0*/  STS [R19+0x8], R18 ;  /* 0x0000081213007388 */ /* 0x0101e80000000800 */
[----:B-----5:R0:W-:Y:S04]  /*06e0*/  STS [R19+0xc], R20 ;  /* 0x00000c1413007388 */ /* 0x0201e80000000800 */
[----:B------:R0:W-:Y:S04]  /*06f0*/  STS [R19+0x10], R22 ;  /* 0x0000101613007388 */ /* 0x0001e80000000800 */
[----:B------:R0:W-:Y:S04]  /*0700*/  STS [R19+0x14], R24 ;  /* 0x0000141813007388 */ /* 0x0001e80000000800 */
[----:B------:R0:W-:Y:S04]  /*0710*/  STS [R19+0x18], R26 ;  /* 0x0000181a13007388 */ /* 0x0001e80000000800 */
[----:B------:R0:W-:Y:S02]  /*0720*/  STS [R19+0x1c], R28 ;  /* 0x00001c1c13007388 */ /* 0x0001e40000000800 */
.L_x_32:
[----:B------:R-:W-:Y:S05]  /*0730*/  @!P2 BRA `(.L_x_29) ;  /* 0x000000000080a947 */ /* 0x000fea0003800000 */
[----:B------:R-:W-:Y:S02]  /*0740*/  ISETP.GE.U32.AND P0, PT, R21, 0x4, PT ;  /* 0x000000041500780c */ /* 0x000fe40003f06070 */
[----:B0-----:R-:W-:-:S04]  /*0750*/  LOP3.LUT R12, R5, 0x3, RZ, 0xc0, !PT ;  /* 0x00000003050c7812 */ /* 0x001fc800078ec0ff */
        /* <DEDUP_REMOVED lines=8> */
[----:B------:R-:W5:Y:S01]  /*07e0*/  LDG.E R22, desc[UR6][R8.64+0xc] ;  /* 0x00000c0608167981 */ /* 0x000f62000c1e1900 */
[----:B------:R-:W-:-:S02]  /*07f0*/  IADD3 R16, PT, PT, R17, R10, RZ ;  /* 0x0000000a11107210 */ /* 0x000fc40007ffe0ff */
[----:B------:R-:W-:-:S03]  /*0800*/  IADD3 R10, PT, PT, R10, 0x4, RZ ;  /* 0x000000040a0a7810 */ /* 0x000fc60007ffe0ff */
[----:B------:R-:W-:-:S05]  /*0810*/  IMAD R19, R16, 0x4, R11 ;  /* 0x0000000410137824 */ /* 0x000fca00078e020b */
[----:B--2---:R0:W-:Y:S04]  /*0820*/  STS [R19], R14 ;  /* 0x0000000e13007388 */ /* 0x0041e80000000800 */
[----:B---3--:R0:W-:Y:S04]  /*0830*/  STS [R19+0x4], R18 ;  /* 0x0000041213007388 */ /* 0x0081e80000000800 */
[----:B----4-:R0:W-:Y:S04]  /*0840*/  STS [R19+0x8], R20 ;  /* 0x0000081413007388 */ /* 0x0101e80000000800 */
[----:B-----5:R0:W-:Y:S02]  /*0850*/  STS [R19+0xc], R22 ;  /* 0x00000c1613007388 */ /* 0x0201e40000000800 */
.L_x_33:
[----:B------:R-:W-:Y:S05]  /*0860*/  @!P2 BRA `(.L_x_29) ;  /* 0x000000000034a947 */ /* 0x000fea0003800000 */
[----:B------:R-:W1:Y:S01]  /*0870*/  LDC.64 R8, c[0x0][0x380] ;  /* 0x0000e000ff087b82 */ /* 0x000e620000000a00 */
[----:B0-----:R-:W-:Y:S01]  /*0880*/  IMAD.IADD R14, R17, 0x1, R10 ;  /* 0x00000001110e7824 */ /* 0x001fe200078e020a */
[----:B------:R-:W-:Y:S01]  /*0890*/  IADD3 R17, PT, PT, R15, R10, RZ ;  /* 0x0000000a0f117210 */ /* 0x000fe20007ffe0ff */
[----:B------:R-:W-:-:S03]  /*08a0*/  IMAD.MOV R12, RZ, RZ, -R12 ;  /* 0x000000ffff0c7224 */ /* 0x000fc600078e0a0c */
[----:B------:R-:W-:-:S07]  /*08b0*/  LEA R10, R14, R11, 0x2 ;  /* 0x0000000b0e0a7211 */ /* 0x000fce00078e10ff */
.L_x_34:
[----:B-1----:R-:W-:-:S06]  /*08c0*/  IMAD.WIDE R14, R17, 0x4, R8 ;  /* 0x00000004110e7825 */ /* 0x002fcc00078e0208 */
[----:B------:R-:W2:Y:S01]  /*08d0*/  LDG.E R15, desc[UR6][R14.64] ;  /* 0x000000060e0f7981 */ /* 0x000ea2000c1e1900 */
[----:B------:R-:W-:Y:S01]  /*08e0*/  VIADD R12, R12, 0x1 ;  /* 0x000000010c0c7836 */ /* 0x000fe20000000000 */
[----:B------:R-:W-:-:S04]  /*08f0*/  IADD3 R17, PT, PT, R17, 0x1, RZ ;  /* 0x0000000111117810 */ /* 0x000fc80007ffe0ff */
[----:B------:R-:W-:Y:S01]  /*0900*/  ISETP.NE.AND P0, PT, R12, RZ, PT ;  /* 0x000000ff0c00720c */ /* 0x000fe20003f05270 */
[----:B--2---:R0:W-:Y:S02]  /*0910*/  STS [R10], R15 ;  /* 0x0000000f0a007388 */ /* 0x0041e40000000800 */
[----:B0-----:R-:W-:-:S10]  /*0920*/  VIADD R10, R10, 0x4 ;  /* 0x000000040a0a7836 */ /* 0x001fd40000000000 */
[----:B------:R-:W-:Y:S05]  /*0930*/  @P0 BRA `(.L_x_34) ;  /* 0xfffffffc00e00947 */ /* 0x000fea000383ffff */
.L_x_29:
[----:B------:R-:W-:Y:S05]  /*0940*/  BSYNC.RECONVERGENT B0 ;  /* 0x0000000000007941 */ /* 0x000fea0003800200 */
.L_x_28:
[----:B------:R-:W-:Y:S01]  /*0950*/  BAR.SYNC.DEFER_BLOCKING 0x0 ;  /* 0x0000000000007b1d */ /* 0x000fe20000010000 */
[----:B------:R-:W-:-:S05]  /*0960*/  ISETP.GT.U32.AND P0, PT, R0, 0x5, PT ;  /* 0x000000050000780c */ /* 0x000fca0003f04070 */
[----:B------:R-:W-:Y:S08]  /*0970*/  BSSY.RECONVERGENT B0, `(.L_x_35) ;  /* 0x00003a3000007945 */ /* 0x000ff00003800200 */
[----:B------:R-:W-:Y:S05]  /*0980*/  @P0 BRA `(.L_x_36) ;  /* 0x0000003800840947 */ /* 0x000fea0003800000 */
[----:B------:R-:W1:Y:S02]  /*0990*/  LDCU UR4, c[0x0][0x370] ;  /* 0x00006e00ff0477ac */ /* 0x000e640008000800 */
[----:B-1----:R-:W-:-:S04]  /*09a0*/  UIADD3 UR4, UPT, UPT, UR4, -0x1, URZ ;  /* 0xffffffff04047890 */ /* 0x002fc8000fffe0ff */
[----:B------:R-:W-:-:S09]  /*09b0*/  UISETP.GE.U32.AND UP0, UPT, UR8, UR4, UPT ;  /* 0x000000040800728c */ /* 0x000fd2000bf06070 */
[----:B------:R-:W-:Y:S05]  /*09c0*/  BRA.U UP0, `(.L_x_37) ;  /* 0x0000001900787547 */ /* 0x000fea000b800000 */
[C---:B------:R-:W-:Y:S01]  /*09d0*/  ISETP.GE.U32.AND P0, PT, R13.reuse, 0x4, PT ;  /* 0x000000040d00780c */ /* 0x040fe20003f06070 */
[----:B------:R-:W-:Y:S01]  /*09e0*/  HFMA2 R9, -RZ, RZ, 0, 0 ;  /* 0x00000000ff097431 */ /* 0x000fe200000001ff */
[----:B------:R-:W-:-:S11]  /*09f0*/  LOP3.LUT R6, R13, 0x3, RZ, 0xc0, !PT ;  /* 0x000000030d067812 */ /* 0x000fd600078ec0ff */
[----:B------:R-:W-:Y:S05]  /*0a00*/  @!P0 BRA `(.L_x_38) ;  /* 0x0000001400bc8947 */ /* 0x000fea0003800000 */
[----:B0-----:R-:W-:Y:S01]  /*0a10*/  LOP3.LUT R8, R13, 0xfffffffc, RZ, 0xc0, !PT ;  /* 0xfffffffc0d087812 */ /* 0x001fe200078ec0ff */
[----:B------:R-:W-:Y:S02]  /*0a20*/  IMAD.SHL.U32 R10, R3, 0x4, RZ ;  /* 0x00000004030a7824 */ /* 0x000fe400078e00ff */
[----:B------:R-:W-:Y:S01]  /*0a30*/  IMAD R12, R0, 0x4, R11 ;  /* 0x00000004000c7824 */ /* 0x000fe200078e020b */
[----:B------:R-:W-:Y:S02]  /*0a40*/  IADD3 R8, PT, PT, -R8, RZ, RZ ;  /* 0x000000ff08087210 */ /* 0x000fe40007ffe1ff */
[----:B------:R-:W-:Y:S02]  /*0a50*/  IADD3 R9, PT, PT, R10, 0x400, RZ ;  /* 0x000004000a097810 */ /* 0x000fe40007ffe0ff */
[----:B------:R-:W-:-:S03]  /*0a60*/  ISETP.GE.AND P0, PT, R8, RZ, PT ;  /* 0x000000ff0800720c */ /* 0x000fc60003f06270 */
[----:B------:R-:W-:Y:S01]  /*0a70*/  IMAD R10, R9, R5, R10 ;  /* 0x00000005090a7224 */ /* 0x000fe200078e020a */
[----:B------:R-:W-:-:S04]  /*0a80*/  LOP3.LUT R9, R13, 0x7fc, RZ, 0xc0, !PT ;  /* 0x000007fc0d097812 */ /* 0x000fc800078ec0ff */
[----:B------:R-:W-:-:S05]  /*0a90*/  IADD3 R10, PT, PT, R10, 0x8, R11 ;  /* 0x000000080a0a7810 */ /* 0x000fca0007ffe00b */
[----:B------:R-:W-:Y:S05]  /*0aa0*/  @P0 BRA `(.L_x_39) ;  /* 0x0000001000c40947 */ /* 0x000fea0003800000 */
[----:B------:R-:W-:Y:S02]  /*0ab0*/  IADD3 R13, PT, PT, -R8, RZ, RZ ;  /* 0x000000ff080d7210 */ /* 0x000fe40007ffe1ff */
[----:B------:R-:W-:Y:S02]  /*0ac0*/  PLOP3.LUT P0, PT, PT, PT, PT, 0x80, 0x8 ;  /* 0x000000000008781c */ /* 0x000fe40003f0f070 */
[----:B------:R-:W-:-:S13]  /*0ad0*/  ISETP.GT.AND P2, PT, R13, 0xc, PT ;  /* 0x0000000c0d00780c */ /* 0x000fda0003f44270 */
[----:B------:R-:W-:Y:S05]  /*0ae0*/  @!P2 BRA `(.L_x_40) ;  /* 0x0000000c0014a947 */ /* 0x000fea0003800000 */
[----:B------:R-:W-:-:S13]  /*0af0*/  PLOP3.LUT P0, PT, PT, PT, PT, 0x8, 0x80 ;  /* 0x000000000080781c */ /* 0x000fda0003f0e170 */
.L_x_41:
[----:B0-----:R-:W0:Y:S01]  /*0b00*/  LDS R13, [R10+-0x8] ;  /* 0xfffff8000a0d7984 */ /* 0x001e220000000800 */
[----:B------:R-:W-:Y:S02]  /*0b10*/  LEA R18, R5, R12, 0x2 ;  /* 0x0000000c05127211 */ /* 0x000fe400078e10ff */
[----:B------:R-:W-:-:S04]  /*0b20*/  IADD3 R8, PT, PT, R8, 0x10, RZ ;  /* 0x0000001008087810 */ /* 0x000fc80007ffe0ff */
[----:B------:R-:W-:Y:S01]  /*0b30*/  ISETP.GE.AND P2, PT, R8, -0xc, PT ;  /* 0xfffffff40800780c */ /* 0x000fe20003f46270 */
[C---:B0-----:R-:W-:Y:S02]  /*0b40*/  IMAD R14, R13.reuse, R5, R0 ;  /* 0x000000050d0e7224 */ /* 0x041fe400078e0200 */
[----:B------:R-:W-:-:S03]  /*0b50*/  IMAD R13, R13, 0x4, R4 ;  /* 0x000000040d0d7824 */ /* 0x000fc600078e0204 */
[----:B------:R-:W-:Y:S02]  /*0b60*/  LEA R15, R14, R7, 0x2 ;  /* 0x000000070e0f7211 */ /* 0x000fe400078e10ff */
[----:B------:R-:W-:Y:S04]  /*0b70*/  LDS R14, [R12] ;  /* 0x000000000c0e7984 */ /* 0x000fe80000000800 */
[----:B------:R-:W0:Y:S02]  /*0b80*/  LDS R17, [R15] ;  /* 0x000000000f117984 */ /* 0x000e240000000800 */
[----:B0-----:R-:W-:-:S05]  /*0b90*/  FADD R14, R14, R17 ;  /* 0x000000110e0e7221 */ /* 0x001fca0000000000 */
[----:B------:R0:W-:Y:S04]  /*0ba0*/  STS [R15], R14 ;  /* 0x0000000e0f007388 */ /* 0x0001e80000000800 */
[----:B------:R-:W1:Y:S01]  /*0bb0*/  LDS R16, [R13] ;  /* 0x000000000d107984 */ /* 0x000e620000000800 */
[----:B0-----:R-:W-:Y:S01]  /*0bc0*/  IMAD R15, R5, 0x8, R12 ;  /* 0x00000008050f7824 */ /* 0x001fe200078e020c */
[----:B-1----:R-:W-:-:S05]  /*0bd0*/  IADD3 R16, PT, PT, R16, 0x1, RZ ;  /* 0x0000000110107810 */ /* 0x002fca0007ffe0ff */
[----:B------:R-:W-:Y:S04]  /*0be0*/  STS [R13], R16 ;  /* 0x000000100d007388 */ /* 0x000fe80000000800 */
[----:B------:R-:W0:Y:S04]  /*0bf0*/  LDS R17, [R10+-0x4] ;  /* 0xfffffc000a117984 */ /* 0x000e280000000800 */
[----:B------:R-:W-:Y:S01]  /*0c00*/  LDS R18, [R18] ;  /* 0x0000000012127984 */ /* 0x000fe20000000800 */
[C---:B0-----:R-:W-:Y:S01]  /*0c10*/  IMAD R20, R17.reuse, R5, R0 ;  /* 0x0000000511147224 */ /* 0x041fe200078e0200 */
[----:B------:R-:W-:-:S03]  /*0c20*/  LEA R17, R17, R4, 0x2 ;  /* 0x0000000411117211 */ /* 0x000fc600078e10ff */
[----:B------:R-:W-:-:S05]  /*0c30*/  IMAD R20, R20, 0x4, R7 ;  /* 0x0000000414147824 */ /* 0x000fca00078e0207 */
[----:B------:R-:W0:Y:S02]  /*0c40*/  LDS R19, [R20] ;  /* 0x0000000014137984 */ /* 0x000e240000000800 */
[----:B0-----:R-:W-:-:S05]  /*0c50*/  FADD R19, R18, R19 ;  /* 0x0000001312137221 */ /* 0x001fca0000000000 */
[----:B------:R-:W-:Y:S04]  /*0c60*/  STS [R20], R19 ;  /* 0x0000001314007388 */ /* 0x000fe80000000800 */
[----:B------:R-:W0:Y:S02]  /*0c70*/  LDS R14, [R17] ;  /* 0x00000000110e7984 */ /* 0x000e240000000800 */
[----:B0-----:R-:W-:-:S05]  /*0c80*/  IADD3 R14, PT, PT, R14, 0x1, RZ ;  /* 0x000000010e0e7810 */ /* 0x001fca0007ffe0ff */
[----:B------:R0:W-:Y:S04]  /*0c90*/  STS [R17], R14 ;  /* 0x0000000e11007388 */ /* 0x0001e80000000800 */
[----:B------:R-:W1:Y:S04]  /*0ca0*/  LDS R13, [R10] ;  /* 0x000000000a0d7984 */ /* 0x000e680000000800 */
[----:B------:R-:W-:Y:S01]  /*0cb0*/  LDS R15, [R15] ;  /* 0x000000000f0f7984 */ /* 0x000fe20000000800 */
[C---:B0-----:R-:W-:Y:S01]  /*0cc0*/  IMAD R14, R5.reuse, 0xc, R12 ;  /* 0x0000000c050e7824 */ /* 0x041fe200078e020c */
[----:B------:R-:W-:Y:S01]  /*0cd0*/  LEA R12, R5, R12, 0x4 ;  /* 0x0000000c050c7211 */ /* 0x000fe200078e20ff */
[C---:B-1----:R-:W-:Y:S01]  /*0ce0*/  IMAD R16, R13.reuse, R5, R0 ;  /* 0x000000050d107224 */ /* 0x042fe200078e0200 */
[----:B------:R-:W-:-:S04]  /*0cf0*/  LEA R13, R13, R4, 0x2 ;  /* 0x000000040d0d7211 */ /* 0x000fc800078e10ff */
[----:B------:R-:W-:-:S05]  /*0d00*/  LEA R16, R16, R7, 0x2 ;  /* 0x0000000710107211 */ /* 0x000fca00078e10ff */
[----:B------:R-:W0:Y:S02]  /*0d10*/  LDS R18, [R16] ;  /* 0x0000000010127984 */ /* 0x000e240000000800 */
[----:B0-----:R-:W-:-:S05]  /*0d20*/  FADD R21, R15, R18 ;  /* 0x000000120f157221 */ /* 0x001fca0000000000 */
[----:B------:R-:W-:Y:S04]  /*0d30*/  STS [R16], R21 ;  /* 0x0000001510007388 */ /* 0x000fe80000000800 */
[----:B------:R-:W0:Y:S02]  /*0d40*/  LDS R18, [R13] ;  /* 0x000000000d127984 */ /* 0x000e240000000800 */
[----:B0-----:R-:W-:-:S05]  /*0d50*/  VIADD R18, R18, 0x1 ;  /* 0x0000000112127836 */ /* 0x001fca0000000000 */
[----:B------:R-:W-:Y:S04]  /*0d60*/  STS [R13], R18 ;  /* 0x000000120d007388 */ /* 0x000fe80000000800 */
[----:B------:R-:W0:Y:S04]  /*0d70*/  LDS R17, [R10+0x4] ;  /* 0x000004000a117984 */ /* 0x000e280000000800 */
[----:B------:R-:W-:Y:S01]  /*0d80*/  LDS R14, [R14] ;  /* 0x000000000e0e7984 */ /* 0x000fe20000000800 */
[C---:B0-----:R-:W-:Y:S01]  /*0d90*/  IMAD R20, R17.reuse, R5, R0 ;  /* 0x0000000511147224 */ /* 0x041fe200078e0200 */
[----:B------:R-:W-:-:S04]  /*0da0*/  LEA R17, R17, R4, 0x2 ;  /* 0x0000000411117211 */ /* 0x000fc800078e10ff */
[----:B------:R-:W-:-:S05]  /*0db0*/  LEA R20, R20, R7, 0x2 ;  /* 0x0000000714147211 */ /* 0x000fca00078e10ff */
[----:B------:R-:W0:Y:S02]  /*0dc0*/  LDS R15, [R20] ;  /* 0x00000000140f7984 */ /* 0x000e240000000800 */
[----:B0-----:R-:W-:-:S05]  /*0dd0*/  FADD R15, R14, R15 ;  /* 0x0000000f0e0f7221 */ /* 0x001fca0000000000 */
[----:B------:R-:W-:Y:S04]  /*0de0*/  STS [R20], R15 ;  /* 0x0000000f14007388 */ /* 0x000fe80000000800 */
[----:B------:R-:W0:Y:S02]  /*0df0*/  LDS R16, [R17] ;  /* 0x0000000011107984 */ /* 0x000e240000000800 */
[----:B0-----:R-:W-:-:S05]  /*0e00*/  VIADD R16, R16, 0x1 ;  /* 0x0000000110107836 */ /* 0x001fca0000000000 */
[----:B------:R0:W-:Y:S04]  /*0e10*/  STS [R17], R16 ;  /* 0x0000001011007388 */ /* 0x0001e80000000800 */
[----:B------:R-:W1:Y:S04]  /*0e20*/  LDS R13, [R10+0x8] ;  /* 0x000008000a0d7984 */ /* 0x000e680000000800 */
[----:B------:R-:W-:Y:S01]  /*0e30*/  LDS R14, [R12] ;  /* 0x000000000c0e7984 */ /* 0x000fe20000000800 */
[----:B0-----:R-:W-:Y:S01]  /*0e40*/  LEA R16, R5, R12, 0x2 ;  /* 0x0000000c05107211 */ /* 0x001fe200078e10ff */
[----:B-1----:R-:W-:-:S02]  /*0e50*/  IMAD R18, R13, R5, R0 ;  /* 0x000000050d127224 */ /* 0x002fc400078e0200 */
[----:B------:R-:W-:-:S03]  /*0e60*/  IMAD R13, R13, 0x4, R4 ;  /* 0x000000040d0d7824 */ /* 0x000fc600078e0204 */
[----:B------:R-:W-:-:S05]  /*0e70*/  LEA R18, R18, R7, 0x2 ;  /* 0x0000000712127211 */ /* 0x000fca00078e10ff */
[----:B------:R-:W0:Y:S02]  /*0e80*/  LDS R19, [R18] ;  /* 0x0000000012137984 */ /* 0x000e240000000800 */
[----:B0-----:R-:W-:-:S05]  /*0e90*/  FADD R19, R14, R19 ;  /* 0x000000130e137221 */ /* 0x001fca0000000000 */
[----:B------:R-:W-:Y:S04]  /*0ea0*/  STS [R18], R19 ;  /* 0x0000001312007388 */ /* 0x000fe80000000800 */
[----:B------:R-:W0:Y:S02]  /*0eb0*/  LDS R14, [R13] ;  /* 0x000000000d0e7984 */ /* 0x000e240000000800 */
[----:B0-----:R-:W-:-:S05]  /*0ec0*/  IADD3 R14, PT, PT, R14, 0x1, RZ ;  /* 0x000000010e0e7810 */ /* 0x001fca0007ffe0ff */
[----:B------:R0:W-:Y:S04]  /*0ed0*/  STS [R13], R14 ;  /* 0x0000000e0d007388 */ /* 0x0001e80000000800 */
[----:B------:R-:W1:Y:S04]  /*0ee0*/  LDS R15, [R10+0xc] ;  /* 0x00000c000a0f7984 */ /* 0x000e680000000800 */
[----:B------:R-:W-:Y:S01]  /*0ef0*/  LDS R16, [R16] ;  /* 0x0000000010107984 */ /* 0x000fe20000000800 */
[----:B0-----:R-:W-:Y:S02]  /*0f00*/  IMAD R14, R5, 0x8, R12 ;  /* 0x00000008050e7824 */ /* 0x001fe400078e020c */
[C---:B-1----:R-:W-:Y:S01]  /*0f10*/  IMAD R20, R15.reuse, R5, R0 ;  /* 0x000000050f147224 */ /* 0x042fe200078e0200 */
[----:B------:R-:W-:-:S03]  /*0f20*/  LEA R15, R15, R4, 0x2 ;  /* 0x000000040f0f7211 */ /* 0x000fc600078e10ff */
[----:B------:R-:W-:-:S05]  /*0f30*/  IMAD R20, R20, 0x4, R7 ;  /* 0x0000000414147824 */ /* 0x000fca00078e0207 */
[----:B------:R-:W0:Y:S02]  /*0f40*/  LDS R17, [R20] ;  /* 0x0000000014117984 */ /* 0x000e240000000800 */
[----:B0-----:R-:W-:-:S05]  /*0f50*/  FADD R17, R16, R17 ;  /* 0x0000001110117221 */ /* 0x001fca0000000000 */
[----:B------:R0:W-:Y:S04]  /*0f60*/  STS [R20], R17 ;  /* 0x0000001114007388 */ /* 0x0001e80000000800 */
[----:B------:R-:W1:Y:S01]  /*0f70*/  LDS R18, [R15] ;  /* 0x000000000f127984 */ /* 0x000e620000000800 */
[C---:B0-----:R-:W-:Y:S01]  /*0f80*/  IMAD R17, R5.reuse, 0xc, R12 ;  /* 0x0000000c05117824 */ /* 0x041fe200078e020c */
[----:B------:R-:W-:Y:S02]  /*0f90*/  LEA R12, R5, R12, 0x4 ;  /* 0x0000000c050c7211 */ /* 0x000fe400078e20ff */
[----:B-1----:R-:W-:-:S05]  /*0fa0*/  IADD3 R18, PT, PT, R18, 0x1, RZ ;  /* 0x0000000112127810 */ /* 0x002fca0007ffe0ff */
        /* <DEDUP_REMOVED lines=23> */
[----:B------:R-:W1:Y:S01]  /*1120*/  LDS R13, [R10+0x18] ;  /* 0x000018000a0d7984 */ /* 0x000e620000000800 */
[----:B0-----:R-:W-:Y:S01]  /*1130*/  LEA R14, R5, R12, 0x2 ;  /* 0x0000000c050e7211 */ /* 0x001fe200078e10ff */
[C---:B-1----:R-:W-:Y:S02]  /*1140*/  IMAD R16, R13.reuse, R5, R0 ;  /* 0x000000050d107224 */ /* 0x042fe400078e0200 */
        /* <DEDUP_REMOVED lines=10> */
[----:B------:R-:W0:Y:S04]  /*11f0*/  LDS R15, [R10+0x1c] ;  /* 0x00001c000a0f7984 */ /* 0x000e280000000800 */
        /* <DEDUP_REMOVED lines=30> */
[----:B------:R0:W-:Y:S04]  /*13e0*/  STS [R20], R17 ;  /* 0x0000001114007388 */ /* 0x0001e80000000800 */
[----:B------:R-:W1:Y:S01]  /*13f0*/  LDS R18, [R15] ;  /* 0x000000000f127984 */ /* 0x000e620000000800 */
[----:B0-----:R-:W-:Y:S01]  /*1400*/  LEA R17, R5, R12, 0x2 ;  /* 0x0000000c05117211 */ /* 0x001fe200078e10ff */
[----:B-1----:R-:W-:-:S05]  /*1410*/  VIADD R18, R18, 0x1 ;  /* 0x0000000112127836 */ /* 0x002fca0000000000 */
[----:B------:R-:W-:Y:S04]  /*1420*/  STS [R15], R18 ;  /* 0x000000120f007388 */ /* 0x000fe80000000800 */
[----:B------:R-:W0:Y:S02]  /*1430*/  LDS R13, [R10+0x28] ;  /* 0x000028000a0d7984 */ /* 0x000e240000000800 */
[C---:B0-----:R-:W-:Y:S02]  /*1440*/  IMAD R14, R13.reuse, R5, R0 ;  /* 0x000000050d0e7224 */ /* 0x041fe400078e0200 */
[----:B------:R-:W-:-:S03]  /*1450*/  IMAD R13, R13, 0x4, R4 ;  /* 0x000000040d0d7824 */ /* 0x000fc600078e0204 */
[----:B------:R-:W-:Y:S02]  /*1460*/  LEA R16, R14, R7, 0x2 ;  /* 0x000000070e107211 */ /* 0x000fe400078e10ff */
[----:B------:R-:W-:Y:S04]  /*1470*/  LDS R14, [R12] ;  /* 0x000000000c0e7984 */ /* 0x000fe80000000800 */
        /* <DEDUP_REMOVED lines=31> */
[----:B------:R0:W1:Y:S04]  /*1670*/  LDS R15, [R10+0x34] ;  /* 0x000034000a0f7984 */ /* 0x0000680000000800 */
[----:B------:R-:W-:Y:S01]  /*1680*/  LDS R16, [R16] ;  /* 0x0000000010107984 */ /* 0x000fe20000000800 */
[----:B0-----:R-:W-:Y:S02]  /*1690*/  VIADD R10, R10, 0x40 ;  /* 0x000000400a0a7836 */ /* 0x001fe40000000000 */
        /* <DEDUP_REMOVED lines=8> */
[----:B------:R0:W-:Y:S01]  /*1720*/  STS [R15], R14 ;  /* 0x0000000e0f007388 */ /* 0x0001e20000000800 */
[----:B------:R-:W-:Y:S05]  /*1730*/  @!P2 BRA `(.L_x_41) ;  /* 0xfffffff000f0a947 */ /* 0x000fea000383ffff */
.L_x_40:
[----:B------:R-:W-:-:S04]  /*1740*/  IADD3 R13, PT, PT, -R8, RZ, RZ ;  /* 0x000000ff080d7210 */ /* 0x000fc80007ffe1ff */
[----:B------:R-:W-:-:S13]  /*1750*/  ISETP.GT.AND P2, PT, R13, 0x4, PT ;  /* 0x000000040d00780c */ /* 0x000fda0003f44270 */
[----:B------:R-:W-:Y:S05]  /*1760*/  @!P2 BRA `(.L_x_42) ;  /* 0x00000004008ca947 */ /* 0x000fea0003800000 */
[----:B------:R-:W0:Y:S01]  /*1770*/  LDS R13, [R10+-0x8] ;  /* 0xfffff8000a0d7984 */ /* 0x000e220000000800 */
[----:B------:R-:W-:Y:S02]  /*1780*/  LEA R18, R5, R12, 0x2 ;  /* 0x0000000c05127211 */ /* 0x000fe400078e10ff */
[----:B------:R-:W-:Y:S02]  /*1790*/  PLOP3.LUT P0, PT, PT, PT, PT, 0x8, 0x80 ;  /* 0x000000000080781c */ /* 0x000fe40003f0e170 */
[----:B------:R-:W-:Y:S01]  /*17a0*/  IADD3 R8, PT, PT, R8, 0x8, RZ ;  /* 0x0000000808087810 */ /* 0x000fe20007ffe0ff */
        /* <DEDUP_REMOVED lines=94> */
[----:B------:R1:W-:Y:S02]  /*1d90*/  STS [R15], R14 ;  /* 0x0000000e0f007388 */ /* 0x0003e40000000800 */
.L_x_42:
[----:B------:R-:W-:-:S13]  /*1da0*/  ISETP.EQ.AND P2, PT, R8, RZ, PT ;  /* 0x000000ff0800720c */ /* 0x000fda0003f42270 */
[----:B------:R-:W-:Y:S05]  /*1db0*/  @!P0 BRA P2, `(.L_x_38) ;  /* 0x0000000000d08947 */ /* 0x000fea0001000000 */
.L_x_39:
[----:B------:R-:W0:Y:S01]  /*1dc0*/  LDS R13, [R10+-0x8] ;  /* 0xfffff8000a0d7984 */ /* 0x000e220000000800 */
[----:B------:R-:W-:Y:S01]  /*1dd0*/  LEA R20, R5, R12, 0x2 ;  /* 0x0000000c05147211 */ /* 0x000fe200078e10ff */
[----:B------:R-:W-:-:S05]  /*1de0*/  VIADD R8, R8, 0x4 ;  /* 0x0000000408087836 */ /* 0x000fca0000000000 */
[----:B------:R-:W-:Y:S01]  /*1df0*/  ISETP.NE.AND P0, PT, R8, RZ, PT ;  /* 0x000000ff0800720c */ /* 0x000fe20003f05270 */
[C---:B01----:R-:W-:Y:S01]  /*1e00*/  IMAD R14, R13.reuse, R5, R0 ;  /* 0x000000050d0e7224 */ /* 0x043fe200078e0200 */
[----:B------:R-:W-:-:S04]  /*1e10*/  LEA R13, R13, R4, 0x2 ;  /* 0x000000040d0d7211 */ /* 0x000fc800078e10ff */
[----:B------:R-:W-:Y:S02]  /*1e20*/  LEA R15, R14, R7, 0x2 ;  /* 0x000000070e0f7211 */ /* 0x000fe400078e10ff */
[----:B------:R-:W-:Y:S04]  /*1e30*/  LDS R14, [R12] ;  /* 0x000000000c0e7984 */ /* 0x000fe80000000800 */
[----:B--2---:R-:W0:Y:S02]  /*1e40*/  LDS R17, [R15] ;  /* 0x000000000f117984 */ /* 0x004e240000000800 */
[----:B0-----:R-:W-:-:S05]  /*1e50*/  FADD R14, R14, R17 ;  /* 0x000000110e0e7221 */ /* 0x001fca0000000000 */
[----:B------:R-:W-:Y:S04]  /*1e60*/  STS [R15], R14 ;  /* 0x0000000e0f007388 */ /* 0x000fe80000000800 */
[----:B------:R-:W0:Y:S02]  /*1e70*/  LDS R16, [R13] ;  /* 0x000000000d107984 */ /* 0x000e240000000800 */
[----:B0-----:R-:W-:-:S05]  /*1e80*/  VIADD R16, R16, 0x1 ;  /* 0x0000000110107836 */ /* 0x001fca0000000000 */
[----:B------:R-:W-:Y:S04]  /*1e90*/  STS [R13], R16 ;  /* 0x000000100d007388 */ /* 0x000fe80000000800 */
[----:B------:R-:W0:Y:S02]  /*1ea0*/  LDS R17, [R10+-0x4] ;  /* 0xfffffc000a117984 */ /* 0x000e240000000800 */
[C---:B0-----:R-:W-:Y:S02]  /*1eb0*/  IMAD R18, R17.reuse, R5, R0 ;  /* 0x0000000511127224 */ /* 0x041fe400078e0200 */
[----:B------:R-:W-:-:S03]  /*1ec0*/  IMAD R17, R17, 0x4, R4 ;  /* 0x0000000411117824 */ /* 0x000fc600078e0204 */
[----:B------:R-:W-:Y:S02]  /*1ed0*/  LEA R19, R18, R7, 0x2 ;  /* 0x0000000712137211 */ /* 0x000fe400078e10ff */
[----:B------:R-:W-:Y:S04]  /*1ee0*/  LDS R18, [R20] ;  /* 0x0000000014127984 */ /* 0x000fe80000000800 */
[----:B------:R-:W0:Y:S02]  /*1ef0*/  LDS R21, [R19] ;  /* 0x0000000013157984 */ /* 0x000e240000000800 */
[----:B0-----:R-:W-:Y:S01]  /*1f00*/  FADD R18, R18, R21 ;  /* 0x0000001512127221 */ /* 0x001fe20000000000 */
[----:B------:R-:W-:-:S04]  /*1f10*/  LEA R21, R5, R12, 0x3 ;  /* 0x0000000c05157211 */ /* 0x000fc800078e18ff */
[----:B------:R-:W-:Y:S04]  /*1f20*/  STS [R19], R18 ;  /* 0x0000001213007388 */ /* 0x000fe80000000800 */
[----:B------:R-:W0:Y:S02]  /*1f30*/  LDS R14, [R17] ;  /* 0x00000000110e7984 */ /* 0x000e240000000800 */
[----:B0-----:R-:W-:-:S05]  /*1f40*/  IADD3 R14, PT, PT, R14, 0x1, RZ ;  /* 0x000000010e0e7810 */ /* 0x001fca0007ffe0ff */
[----:B------:R-:W-:Y:S04]  /*1f50*/  STS [R17], R14 ;  /* 0x0000000e11007388 */ /* 0x000fe80000000800 */
[----:B------:R-:W0:Y:S04]  /*1f60*/  LDS R13, [R10] ;  /* 0x000000000a0d7984 */ /* 0x000e280000000800 */
[----:B------:R-:W-:Y:S01]  /*1f70*/  LDS R15, [R21] ;  /* 0x00000000150f7984 */ /* 0x000fe20000000800 */
[C---:B0-----:R-:W-:Y:S01]  /*1f80*/  IMAD R16, R13.reuse, R5, R0 ;  /* 0x000000050d107224 */ /* 0x041fe200078e0200 */
[----:B------:R-:W-:-:S03]  /*1f90*/  LEA R13, R13, R4, 0x2 ;  /* 0x000000040d0d7211 */ /* 0x000fc600078e10ff */
[----:B------:R-:W-:-:S05]  /*1fa0*/  IMAD R16, R16, 0x4, R7 ;  /* 0x0000000410107824 */ /* 0x000fca00078e0207 */
[----:B------:R-:W0:Y:S02]  /*1fb0*/  LDS R20, [R16] ;  /* 0x0000000010147984 */ /* 0x000e240000000800 */
[----:B0-----:R-:W-:Y:S01]  /*1fc0*/  FADD R15, R15, R20 ;  /* 0x000000140f0f7221 */ /* 0x001fe20000000000 */
[C---:B------:R-:W-:Y:S01]  /*1fd0*/  IMAD R20, R5.reuse, 0xc, R12 ;  /* 0x0000000c05147824 */ /* 0x040fe200078e020c */
[----:B------:R-:W-:-:S03]  /*1fe0*/  LEA R12, R5, R12, 0x4 ;  /* 0x0000000c050c7211 */ /* 0x000fc600078e20ff */
[----:B------:R-:W-:Y:S04]  /*1ff0*/  STS [R16], R15 ;  /* 0x0000000f10007388 */ /* 0x000fe80000000800 */
[----:B------:R-:W0:Y:S02]  /*2000*/  LDS R18, [R13] ;  /* 0x000000000d127984 */ /* 0x000e240000000800 */
[----:B0-----:R-:W-:-:S05]  /*2010*/  IADD3 R18, PT, PT, R18, 0x1, RZ ;  /* 0x0000000112127810 */ /* 0x001fca0007ffe0ff */
[----:B------:R-:W-:Y:S04]  /*2020*/  STS [R13], R18 ;  /* 0x000000120d007388 */ /* 0x000fe80000000800 */
[----:B------:R0:W1:Y:S02]  /*2030*/  LDS R17, [R10+0x4] ;  /* 0x000004000a117984 */ /* 0x0000640000000800 */
[----:B0-----:R-:W-:Y:S01]  /*2040*/  IADD3 R10, PT, PT, R10, 0x10, RZ ;  /* 0x000000100a0a7810 */ /* 0x001fe20007ffe0ff */
[C---:B-1----:R-:W-:Y:S01]  /*2050*/  IMAD R14, R17.reuse, R5, R0 ;  /* 0x00000005110e7224 */ /* 0x042fe200078e0200 */
[----:B------:R-:W-:-:S03]  /*2060*/  LEA R17, R17, R4, 0x2 ;  /* 0x0000000411117211 */ /* 0x000fc600078e10ff */
[----:B------:R-:W-:Y:S02]  /*2070*/  IMAD R19, R14, 0x4, R7 ;  /* 0x000000040e137824 */ /* 0x000fe400078e0207 */
[----:B------:R-:W-:Y:S04]  /*2080*/  LDS R14, [R20] ;  /* 0x00000000140e7984 */ /* 0x000fe80000000800 */
[----:B------:R-:W0:Y:S02]  /*2090*/  LDS R21, [R19] ;  /* 0x0000000013157984 */ /* 0x000e240000000800 */
[----:B0-----:R-:W-:-:S05]  /*20a0*/  FADD R14, R14, R21 ;  /* 0x000000150e0e7221 */ /* 0x001fca0000000000 */
[----:B------:R-:W-:Y:S04]  /*20b0*/  STS [R19], R14 ;  /* 0x0000000e13007388 */ /* 0x000fe80000000800 */
[----:B------:R-:W0:Y:S02]  /*20c0*/  LDS R15, [R17] ;  /* 0x00000000110f7984 */ /* 0x000e240000000800 */
[----:B0-----:R-:W-:-:S05]  /*20d0*/  IADD3 R16, PT, PT, R15, 0x1, RZ ;  /* 0x000000010f107810 */ /* 0x001fca0007ffe0ff */
[----:B------:R2:W-:Y:S01]  /*20e0*/  STS [R17], R16 ;  /* 0x0000001011007388 */ /* 0x0005e20000000800 */
[----:B------:R-:W-:Y:S05]  /*20f0*/  @P0 BRA `(.L_x_39) ;  /* 0xfffffffc00300947 */ /* 0x000fea000383ffff */
.L_x_38:
[----:B------:R-:W-:-:S13]  /*2100*/  ISETP.NE.AND P0, PT, R6, RZ, PT ;  /* 0x000000ff0600720c */ /* 0x000fda0003f05270 */
[----:B------:R-:W-:Y:S05]  /*2110*/  @!P0 BRA `(.L_x_43) ;  /* 0x0000001c00208947 */ /* 0x000fea0003800000 */
[----:B0-----:R-:W-:Y:S01]  /*2120*/  LEA R8, R3, 0x400, 0x2 ;  /* 0x0000040003087811 */ /* 0x001fe200078e10ff */
[----:B------:R-:W-:Y:S01]  /*2130*/  IMAD.SHL.U32 R10, R9, 0x4, RZ ;  /* 0x00000004090a7824 */ /* 0x000fe200078e00ff */
[----:B-1----:R-:W-:-:S03]  /*2140*/  IADD3 R15, PT, PT, -R6, 0x1, RZ ;  /* 0x00000001060f7810 */ /* 0x002fc60007ffe1ff */
[----:B------:R-:W-:Y:S01]  /*2150*/  IMAD R8, R8, R5, R10 ;  /* 0x0000000508087224 */ /* 0x000fe200078e020a */
[----:B------:R-:W-:-:S04]  /*2160*/  ISETP.NE.AND P0, PT, R15, RZ, PT ;  /* 0x000000ff0f00720c */ /* 0x000fc80003f05270 */
[----:B------:R-:W-:-:S04]  /*2170*/  LEA R8, R3, R8, 0x2 ;  /* 0x0000000803087211 */ /* 0x000fc800078e10ff */
[----:B------:R-:W-:Y:S01]  /*2180*/  IADD3 R10, PT, PT, R11, R8, RZ ;  /* 0x000000080b0a7210 */ /* 0x000fe20007ffe0ff */
[----:B------:R-:W-:-:S04]  /*2190*/  IMAD R8, R9, R5, R0 ;  /* 0x0000000509087224 */ /* 0x000fc800078e0200 */
[----:B------:R-:W0:Y:S01]  /*21a0*/  LDS R13, [R10] ;  /* 0x000000000a0d7984 */ /* 0x000e220000000800 */
[----:B------:R-:W-:-:S05]  /*21b0*/  IMAD R8, R8, 0x4, R11 ;  /* 0x0000000408087824 */ /* 0x000fca00078e020b */
[----:B------:R-:W-:Y:S01]  /*21c0*/  LDS R9, [R8] ;  /* 0x0000000008097984 */ /* 0x000fe20000000800 */
[----:B------:R-:W-:Y:S01]  /*21d0*/  LEA R6, R5, R8, 0x2 ;  /* 0x0000000805067211 */ /* 0x000fe200078e10ff */
        /* <DEDUP_REMOVED lines=10> */
[----:B------:R-:W-:Y:S01]  /*2280*/  IADD3 R10, PT, PT, R10, 0x4, RZ ;  /* 0x000000040a0a7810 */ /* 0x000fe20007ffe0ff */
[----:B------:R-:W-:-:S07]  /*2290*/  IMAD.MOV.U32 R8, RZ, RZ, R15 ;  /* 0x000000ffff087224 */ /* 0x000fce00078e000f */
.L_x_44:
[----:B0-----:R0:W1:Y:S01]  /*22a0*/  LDS R9, [R10] ;  /* 0x000000000a097984 */ /* 0x0010620000000800 */
[----:B------:R-:W-:-:S04]  /*22b0*/  IADD3 R8, PT, PT, R8, 0x1, RZ ;  /* 0x0000000108087810 */ /* 0x000fc80007ffe0ff */
[----:B------:R-:W-:Y:S02]  /*22c0*/  ISETP.NE.AND P0, PT, R8, RZ, PT ;  /* 0x000000ff0800720c */ /* 0x000fe40003f05270 */
[----:B0-----:R-:W-:Y:S01]  /*22d0*/  IADD3 R10, PT, PT, R10, 0x4, RZ ;  /* 0x000000040a0a7810 */ /* 0x001fe20007ffe0ff */
[C---:B-1----:R-:W-:Y:S01]  /*22e0*/  IMAD R12, R9.reuse, R5, R0 ;  /* 0x00000005090c7224 */ /* 0x042fe200078e0200 */
[----:B------:R-:W-:-:S04]  /*22f0*/  LEA R9, R9, R4, 0x2 ;  /* 0x0000000409097211 */ /* 0x000fc800078e10ff */
[----:B---3--:R-:W-:Y:S02]  /*2300*/  LEA R13, R12, R7, 0x2 ;  /* 0x000000070c0d7211 */ /* 0x008fe400078e10ff */
[----:B------:R0:W-:Y:S04]  /*2310*/  LDS R12, [R6] ;  /* 0x00000000060c7984 */ /* 0x0001e80000000800 */
[----:B------:R-:W1:Y:S01]  /*2320*/  LDS R15, [R13] ;  /* 0x000000000d0f7984 */ /* 0x000e620000000800 */
[----:B0-----:R-:W-:Y:S02]  /*2330*/  IMAD R6, R5, 0x4, R6 ;  /* 0x0000000405067824 */ /* 0x001fe400078e0206 */
[----:B-1----:R-:W-:-:S05]  /*2340*/  FADD R12, R12, R15 ;  /* 0x0000000f0c0c7221 */ /* 0x002fca0000000000 */
[----:B------:R-:W-:Y:S04]  /*2350*/  STS [R13], R12 ;  /* 0x0000000c0d007388 */ /* 0x000fe80000000800 */
[----:B------:R-:W0:Y:S02]  /*2360*/  LDS R14, [R9] ;  /* 0x00000000090e7984 */ /* 0x000e240000000800 */
[----:B0-----:R-:W-:-:S05]  /*2370*/  VIADD R14, R14, 0x1 ;  /* 0x000000010e0e7836 */ /* 0x001fca0000000000 */
[----:B------:R0:W-:Y:S01]  /*2380*/  STS [R9], R14 ;  /* 0x0000000e09007388 */ /* 0x0001e20000000800 */
[----:B------:R-:W-:Y:S05]  /*2390*/  @P0 BRA `(.L_x_44) ;  /* 0xfffffffc00c00947 */ /* 0x000fea000383ffff */
[----:B------:R-:W-:Y:S05]  /*23a0*/  BRA `(.L_x_43) ;  /* 0x00000018007c7947 */ /* 0x000fea0003800000 */
.L_x_37:
[----:B------:R-:W1:Y:S01]  /*23b0*/  I2F.U32.RP R10, R13 ;  /* 0x0000000d000a7306 */ /* 0x000e620000209000 */
[----:B------:R-:W-:-:S07]  /*23c0*/  ISETP.NE.U32.AND P2, PT, R13, RZ, PT ;  /* 0x000000ff0d00720c */ /* 0x000fce0003f45070 */
[----:B-1----:R-:W0:Y:S02]  /*23d0*/  MUFU.RCP R10, R10 ;  /* 0x0000000a000a7308 */ /* 0x002e240000001000 */
[----:B0-----:R-:W-:-:S06]  /*23e0*/  IADD3 R8, PT, PT, R10, 0xffffffe, RZ ;  /* 0x0ffffffe0a087810 */ /* 0x001fcc0007ffe0ff */
[----:B------:R0:W1:Y:S02]  /*23f0*/  F2I.FTZ.U32.TRUNC.NTZ R9, R8 ;  /* 0x0000000800097305 */ /* 0x000064000021f000 */
[----:B0-----:R-:W-:Y:S01]  /*2400*/  IMAD.MOV.U32 R8, RZ, RZ, RZ ;  /* 0x000000ffff087224 */ /* 0x001fe200078e00ff */
[----:B-1----:R-:W-:-:S05]  /*2410*/  IADD3 R12, PT, PT, RZ, -R9, RZ ;  /* 0x80000009ff0c7210 */ /* 0x002fca0007ffe0ff */
[----:B------:R-:W-:-:S04]  /*2420*/  IMAD R15, R12, R13, RZ ;  /* 0x0000000d0c0f7224 */ /* 0x000fc800078e02ff */
[----:B------:R-:W-:-:S06]  /*2430*/  IMAD.HI.U32 R9, R9, R15, R8 ;  /* 0x0000000f09097227 */ /* 0x000fcc00078e0008 */
[----:B------:R-:W-:-:S05]  /*2440*/  IMAD.HI.U32 R9, R9, R6, RZ ;  /* 0x0000000609097227 */ /* 0x000fca00078e00ff */
[----:B------:R-:W-:-:S05]  /*2450*/  IADD3 R9, PT, PT, -R9, RZ, RZ ;  /* 0x000000ff09097210 */ /* 0x000fca0007ffe1ff */
[----:B------:R-:W-:-:S05]  /*2460*/  IMAD R6, R13, R9, R6 ;  /* 0x000000090d067224 */ /* 0x000fca00078e0206 */
[----:B------:R-:W-:-:S13]  /*2470*/  ISETP.GE.U32.AND P0, PT, R6, R13, PT ;  /* 0x0000000d0600720c */ /* 0x000fda0003f06070 */
[----:B------:R-:W-:-:S04]  /*2480*/  @P0 IADD3 R6, PT, PT, R6, -R13, RZ ;  /* 0x8000000d06060210 */ /* 0x000fc80007ffe0ff */
[----:B------:R-:W-:-:S13]  /*2490*/  ISETP.GE.U32.AND P0, PT, R6, R13, PT ;  /* 0x0000000d0600720c */ /* 0x000fda0003f06070 */
[----:B------:R-:W-:Y:S01]  /*24a0*/  @P0 IMAD.IADD R6, R6, 0x1, -R13 ;  /* 0x0000000106060824 */ /* 0x000fe200078e0a0d */
[----:B------:R-:W-:-:S04]  /*24b0*/  @!P2 LOP3.LUT R6, RZ, R13, RZ, 0x33, !PT ;  /* 0x0000000dff06a212 */ /* 0x000fc800078e33ff */
[----:B------:R-:W-:-:S04]  /*24c0*/  ISETP.NE.AND P0, PT, R6, RZ, PT ;  /* 0x000000ff0600720c */ /* 0x000fc80003f05270 */
[----:B------:R-:W-:-:S04]  /*24d0*/  SEL R13, R13, R6, !P0 ;  /* 0x000000060d0d7207 */ /* 0x000fc80004000000 */
[C---:B------:R-:W-:Y:S02]  /*24e0*/  ISETP.GE.U32.AND P0, PT, R13.reuse, 0x4, PT ;  /* 0x000000040d00780c */ /* 0x040fe40003f06070 */
[----:B------:R-:W-:-:S11]  /*24f0*/  LOP3.LUT R6, R13, 0x3, RZ, 0xc0, !PT ;  /* 0x000000030d067812 */ /* 0x000fd600078ec0ff */
[----:B------:R-:W-:Y:S05]  /*2500*/  @!P0 BRA `(.L_x_45) ;  /* 0x0000001400bc8947 */ /* 0x000fea0003800000 */
[----:B------:R-:W-:Y:S02]  /*2510*/  LOP3.LUT R9, R13, 0xfffffffc, RZ, 0xc0, !PT ;  /* 0xfffffffc0d097812 */ /* 0x000fe400078ec0ff */
[----:B------:R-:W-:Y:S02]  /*2520*/  SHF.L.U32 R8, R3, 0x2, RZ ;  /* 0x0000000203087819 */ /* 0x000fe400000006ff */
[----:B------:R-:W-:Y:S02]  /*2530*/  IADD3 R9, PT, PT, -R9, RZ, RZ ;  /* 0x000000ff09097210 */ /* 0x000fe40007ffe1ff */
[----:B------:R-:W-:Y:S01]  /*2540*/  LEA R12, R0, R11, 0x2 ;  /* 0x0000000b000c7211 */ /* 0x000fe200078e10ff */
[----:B------:R-:W-:Y:S01]  /*2550*/  VIADD R10, R8, 0x400 ;  /* 0x00000400080a7836 */ /* 0x000fe20000000000 */
        /* <DEDUP_REMOVED lines=10> */
.L_x_48:
[----:B0-----:R-:W0:Y:S01]  /*2600*/  LDS R13, [R10+-0x8] ;  /* 0xfffff8000a0d7984 */ /* 0x001e220000000800 */
[----:B------:R-:W-:Y:S01]  /*2610*/  IMAD R18, R5, 0x4, R12 ;  /* 0x0000000405127824 */ /* 0x000fe200078e020c */
[----:B------:R-:W-:-:S04]  /*2620*/  IADD3 R9, PT, PT, R9, 0x10, RZ ;  /* 0x0000001009097810 */ /* 0x000fc80007ffe0ff */
[----:B------:R-:W-:Y:S01]  /*2630*/  ISETP.GE.AND P2, PT, R9, -0xc, PT ;  /* 0xfffffff40900780c */ /* 0x000fe20003f46270 */
[C---:B0-----:R-:W-:Y:S01]  /*2640*/  IMAD R14, R13.reuse, R5, R0 ;  /* 0x000000050d0e7224 */ /* 0x041fe200078e0200 */
[----:B------:R-:W-:-:S03]  /*2650*/  LEA R13, R13, R4, 0x2 ;  /* 0x000000040d0d7211 */ /* 0x000fc600078e10ff */
[----:B------:R-:W-:Y:S02]  /*2660*/  IMAD R15, R14, 0x4, R7 ;  /* 0x000000040e0f7824 */ /* 0x000fe400078e0207 */
[----:B------:R-:W-:Y:S04]  /*2670*/  LDS R14, [R12] ;  /* 0x000000000c0e7984 */ /* 0x000fe80000000800 */
[----:B------:R-:W0:Y:S02]  /*2680*/  LDS R17, [R15] ;  /* 0x000000000f117984 */ /* 0x000e240000000800 */
[----:B0-----:R-:W-:-:S05]  /*2690*/  FADD R14, R14, R17 ;  /* 0x000000110e0e7221 */ /* 0x001fca0000000000 */
[----:B------:R0:W-:Y:S04]  /*26a0*/  STS [R15], R14 ;  /* 0x0000000e0f007388 */ /* 0x0001e80000000800 */
[----:B------:R-:W1:Y:S01]  /*26b0*/  LDS R16, [R13] ;  /* 0x000000000d107984 */ /* 0x000e620000000800 */
[----:B0-----:R-:W-:Y:S02]  /*26c0*/  LEA R15, R5, R12, 0x3 ;  /* 0x0000000c050f7211 */ /* 0x001fe400078e18ff */
[----:B-1----:R-:W-:-:S05]  /*26d0*/  IADD3 R16, PT, PT, R16, 0x1, RZ ;  /* 0x0000000110107810 */ /* 0x002fca0007ffe0ff */
[----:B------:R-:W-:Y:S04]  /*26e0*/  STS [R13], R16 ;  /* 0x000000100d007388 */ /* 0x000fe80000000800 */
[----:B------:R-:W0:Y:S04]  /*26f0*/  LDS R17, [R10+-0x4] ;  /* 0xfffffc000a117984 */ /* 0x000e280000000800 */
        /* <DEDUP_REMOVED lines=10> */
[----:B------:R-:W1:Y:S04]  /*27a0*/  LDS R13, [R10] ;  /* 0x000000000a0d7984 */ /* 0x000e680000000800 */
[----:B------:R-:W-:Y:S01]  /*27b0*/  LDS R15, [R15] ;  /* 0x000000000f0f7984 */ /* 0x000fe20000000800 */
[C---:B0-----:R-:W-:Y:S01]  /*27c0*/  IMAD R14, R5.reuse, 0xc, R12 ;  /* 0x0000000c050e7824 */ /* 0x041fe200078e020c */
[----:B------:R-:W-:Y:S01]  /*27d0*/  LEA R12, R5, R12, 0x4 ;  /* 0x0000000c050c7211 */ /* 0x000fe200078e20ff */
        /* <DEDUP_REMOVED lines=8> */
[----:B------:R-:W-:Y:S04]  /*2860*/  STS [R13], R18 ;  /* 0x000000120d007388 */ /* 0x000fe80000000800 */
[----:B------:R-:W0:Y:S04]  /*2870*/  LDS R17, [R10+0x4] ;  /* 0x000004000a117984 */ /* 0x000e280000000800 */
[----:B------:R-:W-:Y:S01]  /*2880*/  LDS R14, [R14] ;  /* 0x000000000e0e7984 */ /* 0x000fe20000000800 */
[C---:B0-----:R-:W-:Y:S02]  /*2890*/  IMAD R20, R17.reuse, R5, R0 ;  /* 0x0000000511147224 */ /* 0x041fe400078e0200 */
        /* <DEDUP_REMOVED lines=22> */
[----:B0-----:R-:W-:Y:S01]  /*2a00*/  LEA R14, R5, R12, 0x3 ;  /* 0x0000000c050e7211 */ /* 0x001fe200078e18ff */
[C---:B-1----:R-:W-:Y:S01]  /*2a10*/  IMAD R20, R15.reuse, R5, R0 ;  /* 0x000000050f147224 */ /* 0x042fe200078e0200 */
[----:B------:R-:W-:-:S04]  /*2a20*/  LEA R15, R15, R4, 0x2 ;  /* 0x000000040f0f7211 */ /* 0x000fc800078e10ff */
[----:B------:R-:W-:-:S05]  /*2a30*/  LEA R20, R20, R7, 0x2 ;  /* 0x0000000714147211 */ /* 0x000fca00078e10ff */
[----:B------:R-:W0:Y:S02]  /*2a40*/  LDS R17, [R20] ;  /* 0x0000000014117984 */ /* 0x000e240000000800 */
[----:B0-----:R-:W-:-:S05]  /*2a50*/  FADD R17, R16, R17 ;  /* 0x0000001110117221 */ /* 0x001fca0000000000 */
[----:B------:R0:W-:Y:S04]  /*2a60*/  STS [R20], R17 ;  /* 0x0000001114007388 */ /* 0x0001e80000000800 */
[----:B------:R-:W1:Y:S01]  /*2a70*/  LDS R18, [R15] ;  /* 0x000000000f127984 */ /* 0x000e620000000800 */
[C---:B0-----:R-:W-:Y:S01]  /*2a80*/  IMAD R17, R5.reuse, 0xc, R12 ;  /* 0x0000000c05117824 */ /* 0x041fe200078e020c */
[----:B------:R-:W-:Y:S01]  /*2a90*/  LEA R12, R5, R12, 0x4 ;  /* 0x0000000c050c7211 */ /* 0x000fe200078e20ff */
[----:B-1----:R-:W-:-:S05]  /*2aa0*/  VIADD R18, R18, 0x1 ;  /* 0x0000000112127836 */ /* 0x002fca0000000000 */
        /* <DEDUP_REMOVED lines=23> */
[----:B------:R-:W1:Y:S01]  /*2c20*/  LDS R13, [R10+0x18] ;  /* 0x000018000a0d7984 */ /* 0x000e620000000800 */
[----:B0-----:R-:W-:Y:S02]  /*2c30*/  IMAD R14, R5, 0x4, R12 ;  /* 0x00000004050e7824 */ /* 0x001fe400078e020c */
[C---:B-1----:R-:W-:Y:S01]  /*2c40*/  IMAD R16, R13.reuse, R5, R0 ;  /* 0x000000050d107224 */ /* 0x042fe200078e0200 */
        /* <DEDUP_REMOVED lines=41> */
[----:B------:R0:W-:Y:S04]  /*2ee0*/  STS [R20], R17 ;  /* 0x0000001114007388 */ /* 0x0001e80000000800 */
[----:B------:R-:W1:Y:S01]  /*2ef0*/  LDS R18, [R15] ;  /* 0x000000000f127984 */ /* 0x000e620000000800 */
[----:B0-----:R-:W-:Y:S01]  /*2f00*/  IMAD R17, R5, 0x4, R12 ;  /* 0x0000000405117824 */ /* 0x001fe200078e020c */
[----:B-1----:R-:W-:-:S05]  /*2f10*/  IADD3 R18, PT, PT, R18, 0x1, RZ ;  /* 0x0000000112127810 */ /* 0x002fca0007ffe0ff */
[----:B------:R-:W-:Y:S04]  /*2f20*/  STS [R15], R18 ;  /* 0x000000120f007388 */ /* 0x000fe80000000800 */
[----:B------:R-:W0:Y:S02]  /*2f30*/  LDS R13, [R10+0x28] ;  /* 0x000028000a0d7984 */ /* 0x000e240000000800 */
[C---:B0-----:R-:W-:Y:S01]  /*2f40*/  IMAD R14, R13.reuse, R5, R0 ;  /* 0x000000050d0e7224 */ /* 0x041fe200078e0200 */
        /* <DEDUP_REMOVED lines=23> */
[C-C-:B0-----:R-:W-:Y:S02]  /*30c0*/  IMAD R16, R5.reuse, 0xc, R12.reuse ;  /* 0x0000000c05107824 */ /* 0x141fe400078e020c */
[----:B------:R-:W-:-:S02]  /*30d0*/  IMAD R12, R5, 0x10, R12 ;  /* 0x00000010050c7824 */ /* 0x000fc400078e020c */
[C---:B-1----:R-:W-:Y:S02]  /*30e0*/  IMAD R20, R13.reuse, R5, R0 ;  /* 0x000000050d147224 */ /* 0x042fe400078e0200 */
        /* <DEDUP_REMOVED lines=8> */
[----:B------:R0:W1:Y:S04]  /*3170*/  LDS R15, [R10+0x34] ;  /* 0x000034000a0f7984 */ /* 0x0000680000000800 */
[----:B------:R-:W-:Y:S01]  /*3180*/  LDS R16, [R16] ;  /* 0x0000000010107984 */ /* 0x000fe20000000800 */
[----:B0-----:R-:W-:Y:S01]  /*3190*/  IADD3 R10, PT, PT, R10, 0x40, RZ ;  /* 0x000000400a0a7810 */ /* 0x001fe20007ffe0ff */
        /* <DEDUP_REMOVED lines=8> */
[----:B------:R0:W-:Y:S01]  /*3220*/  STS [R15], R14 ;  /* 0x0000000e0f007388 */ /* 0x0001e20000000800 */
[----:B------:R-:W-:Y:S05]  /*3230*/  @!P2 BRA `(.L_x_48) ;  /* 0xfffffff000f0a947 */ /* 0x000fea000383ffff */
.L_x_47:
[----:B------:R-:W-:-:S04]  /*3240*/  IADD3 R13, PT, PT, -R9, RZ, RZ ;  /* 0x000000ff090d7210 */ /* 0x000fc80007ffe1ff */
[----:B------:R-:W-:-:S13]  /*3250*/  ISETP.GT.AND P2, PT, R13, 0x4, PT ;  /* 0x000000040d00780c */ /* 0x000fda0003f44270 */
[----:B------:R-:W-:Y:S05]  /*3260*/  @!P2 BRA `(.L_x_49) ;  /* 0x00000004008ca947 */ /* 0x000fea0003800000 */
[----:B------:R-:W0:Y:S01]  /*3270*/  LDS R13, [R10+-0x8] ;  /* 0xfffff8000a0d7984 */ /* 0x000e220000000800 */
[----:B------:R-:W-:Y:S01]  /*3280*/  IMAD R18, R5, 0x4, R12 ;  /* 0x0000000405127824 */ /* 0x000fe200078e020c */
[----:B------:R-:W-:Y:S02]  /*3290*/  PLOP3.LUT P0, PT, PT, PT, PT, 0x8, 0x80 ;  /* 0x000000000080781c */ /* 0x000fe40003f0e170 */
[----:B------:R-:W-:Y:S01]  /*32a0*/  IADD3 R9, PT, PT, R9, 0x8, RZ ;  /* 0x0000000809097810 */ /* 0x000fe20007ffe0ff */
        /* <DEDUP_REMOVED lines=68> */
[C-C-:B0-----:R-:W-:Y:S02]  /*36f0*/  IMAD R17, R5.reuse, 0xc, R12.reuse ;  /* 0x0000000c05117824 */ /* 0x141fe400078e020c */
[----:B------:R-:W-:Y:S02]  /*3700*/  IMAD R12, R5, 0x10, R12 ;  /* 0x00000010050c7824 */ /* 0x000fe400078e020c */
        /* <DEDUP_REMOVED lines=24> */
[----:B------:R1:W-:Y:S02]  /*3890*/  STS [R15], R14 ;  /* 0x0000000e0f007388 */ /* 0x0003e40000000800 */
.L_x_49:
[----:B------:R-:W-:-:S13]  /*38a0*/  ISETP.EQ.AND P2, PT, R9, RZ, PT ;  /* 0x000000ff0900720c */ /* 0x000fda0003f42270 */
[----:B------:R-:W-:Y:S05]  /*38b0*/  @!P0 BRA P2, `(.L_x_45) ;  /* 0x0000000000d08947 */ /* 0x000fea0001000000 */
.L_x_46:
[----:B------:R-:W0:Y:S01]  /*38c0*/  LDS R13, [R10+-0x8] ;  /* 0xfffff8000a0d7984 */ /* 0x000e220000000800 */
[----:B------:R-:W-:Y:S02]  /*38d0*/  LEA R20, R5, R12, 0x2 ;  /* 0x0000000c05147211 */ /* 0x000fe400078e10ff */
[----:B------:R-:W-:-:S04]  /*38e0*/  IADD3 R9, PT, PT, R9, 0x4, RZ ;  /* 0x0000000409097810 */ /* 0x000fc80007ffe0ff */
[----:B------:R-:W-:Y:S01]  /*38f0*/  ISETP.NE.AND P0, PT, R9, RZ, PT ;  /* 0x000000ff0900720c */ /* 0x000fe20003f05270 */
[C---:B01----:R-:W-:Y:S02]  /*3900*/  IMAD R14, R13.reuse, R5, R0 ;  /* 0x000000050d0e7224 */ /* 0x043fe400078e0200 */
[----:B------:R-:W-:-:S03]  /*3910*/  IMAD R13, R13, 0x4, R4 ;  /* 0x000000040d0d7824 */ /* 0x000fc600078e0204 */
[----:B------:R-:W-:Y:S02]  /*3920*/  LEA R15, R14, R7, 0x2 ;  /* 0x000000070e0f7211 */ /* 0x000fe400078e10ff */
[----:B------:R-:W-:Y:S04]  /*3930*/  LDS R14, [R12] ;  /* 0x000000000c0e7984 */ /* 0x000fe80000000800 */
[----:B--2---:R-:W0:Y:S02]  /*3940*/  LDS R17, [R15] ;  /* 0x000000000f117984 */ /* 0x004e240000000800 */
[----:B0-----:R-:W-:-:S05]  /*3950*/  FADD R14, R14, R17 ;  /* 0x000000110e0e7221 */ /* 0x001fca0000000000 */
[----:B------:R-:W-:Y:S04]  /*3960*/  STS [R15], R14 ;  /* 0x0000000e0f007388 */ /* 0x000fe80000000800 */
[----:B------:R-:W0:Y:S02]  /*3970*/  LDS R16, [R13] ;  /* 0x000000000d107984 */ /* 0x000e240000000800 */
[----:B0-----:R-:W-:-:S05]  /*3980*/  IADD3 R16, PT, PT, R16, 0x1, RZ ;  /* 0x0000000110107810 */ /* 0x001fca0007ffe0ff */
[----:B------:R-:W-:Y:S04]  /*3990*/  STS [R13], R16 ;  /* 0x000000100d007388 */ /* 0x000fe80000000800 */
[----:B------:R-:W0:Y:S02]  /*39a0*/  LDS R17, [R10+-0x4] ;  /* 0xfffffc000a117984 */ /* 0x000e240000000800 */
[C---:B0-----:R-:W-:Y:S01]  /*39b0*/  IMAD R18, R17.reuse, R5, R0 ;  /* 0x0000000511127224 */ /* 0x041fe200078e0200 */
[----:B------:R-:W-:-:S03]  /*39c0*/  LEA R17, R17, R4, 0x2 ;  /* 0x0000000411117211 */ /* 0x000fc600078e10ff */
[----:B------:R-:W-:Y:S02]  /*39d0*/  IMAD R19, R18, 0x4, R7 ;  /* 0x0000000412137824 */ /* 0x000fe400078e0207 */
[----:B------:R-:W-:Y:S04]  /*39e0*/  LDS R18, [R20] ;  /* 0x0000000014127984 */ /* 0x000fe80000000800 */
[----:B------:R-:W0:Y:S02]  /*39f0*/  LDS R21, [R19] ;  /* 0x0000000013157984 */ /* 0x000e240000000800 */
[----:B0-----:R-:W-:Y:S01]  /*3a00*/  FADD R18, R18, R21 ;  /* 0x0000001512127221 */ /* 0x001fe20000000000 */
[----:B------:R-:W-:-:S04]  /*3a10*/  IMAD R21, R5, 0x8, R12 ;  /* 0x0000000805157824 */ /* 0x000fc800078e020c */
[----:B------:R-:W-:Y:S04]  /*3a20*/  STS [R19], R18 ;  /* 0x0000001213007388 */ /* 0x000fe80000000800 */
[----:B------:R-:W0:Y:S02]  /*3a30*/  LDS R14, [R17] ;  /* 0x00000000110e7984 */ /* 0x000e240000000800 */
[----:B0-----:R-:W-:-:S05]  /*3a40*/  IADD3 R14, PT, PT, R14, 0x1, RZ ;  /* 0x000000010e0e7810 */ /* 0x001fca0007ffe0ff */
[----:B------:R-:W-:Y:S04]  /*3a50*/  STS [R17], R14 ;  /* 0x0000000e11007388 */ /* 0x000fe80000000800 */
[----:B------:R-:W0:Y:S04]  /*3a60*/  LDS R13, [R10] ;  /* 0x000000000a0d7984 */ /* 0x000e280000000800 */
[----:B------:R-:W-:Y:S01]  /*3a70*/  LDS R15, [R21] ;  /* 0x00000000150f7984 */ /* 0x000fe20000000800 */
[C---:B0-----:R-:W-:Y:S01]  /*3a80*/  IMAD R16, R13.reuse, R5, R0 ;  /* 0x000000050d107224 */ /* 0x041fe200078e0200 */
[----:B------:R-:W-:-:S04]  /*3a90*/  LEA R13, R13, R4, 0x2 ;  /* 0x000000040d0d7211 */ /* 0x000fc800078e10ff */
[----:B------:R-:W-:-:S05]  /*3aa0*/  LEA R16, R16, R7, 0x2 ;  /* 0x0000000710107211 */ /* 0x000fca00078e10ff */
[----:B------:R-:W0:Y:S02]  /*3ab0*/  LDS R20, [R16] ;  /* 0x0000000010147984 */ /* 0x000e240000000800 */
[----:B0-----:R-:W-:Y:S01]  /*3ac0*/  FADD R15, R15, R20 ;  /* 0x000000140f0f7221 */ /* 0x001fe20000000000 */
[C---:B------:R-:W-:Y:S01]  /*3ad0*/  IMAD R20, R5.reuse, 0xc, R12 ;  /* 0x0000000c05147824 */ /* 0x040fe200078e020c */
[----:B------:R-:W-:-:S03]  /*3ae0*/  LEA R12, R5, R12, 0x4 ;  /* 0x0000000c050c7211 */ /* 0x000fc600078e20ff */
[----:B------:R-:W-:Y:S04]  /*3af0*/  STS [R16], R15 ;  /* 0x0000000f10007388 */ /* 0x000fe80000000800 */
[----:B------:R-:W0:Y:S02]  /*3b00*/  LDS R18, [R13] ;  /* 0x000000000d127984 */ /* 0x000e240000000800 */
[----:B0-----:R-:W-:-:S05]  /*3b10*/  VIADD R18, R18, 0x1 ;  /* 0x0000000112127836 */ /* 0x001fca0000000000 */
[----:B------:R-:W-:Y:S04]  /*3b20*/  STS [R13], R18 ;  /* 0x000000120d007388 */ /* 0x000fe80000000800 */
[----:B------:R0:W1:Y:S02]  /*3b30*/  LDS R17, [R10+0x4] ;  /* 0x000004000a117984 */ /* 0x0000640000000800 */
[----:B0-----:R-:W-:Y:S02]  /*3b40*/  VIADD R10, R10, 0x10 ;  /* 0x000000100a0a7836 */ /* 0x001fe40000000000 */
[C---:B-1----:R-:W-:Y:S01]  /*3b50*/  IMAD R14, R17.reuse, R5, R0 ;  /* 0x00000005110e7224 */ /* 0x042fe200078e0200 */
[----:B------:R-:W-:-:S04]  /*3b60*/  LEA R17, R17, R4, 0x2 ;  /* 0x0000000411117211 */ /* 0x000fc800078e10ff */
[----:B------:R-:W-:Y:S02]  /*3b70*/  LEA R19, R14, R7, 0x2 ;  /* 0x000000070e137211 */ /* 0x000fe400078e10ff */
[----:B------:R-:W-:Y:S04]  /*3b80*/  LDS R14, [R20] ;  /* 0x00000000140e7984 */ /* 0x000fe80000000800 */
[----:B------:R-:W0:Y:S02]  /*3b90*/  LDS R21, [R19] ;  /* 0x0000000013157984 */ /* 0x000e240000000800 */
[----:B0-----:R-:W-:-:S05]  /*3ba0*/  FADD R14, R14, R21 ;  /* 0x000000150e0e7221 */ /* 0x001fca0000000000 */
[----:B------:R-:W-:Y:S04]  /*3bb0*/  STS [R19], R14 ;  /* 0x0000000e13007388 */ /* 0x000fe80000000800 */
[----:B------:R-:W0:Y:S02]  /*3bc0*/  LDS R15, [R17] ;  /* 0x00000000110f7984 */ /* 0x000e240000000800 */
[----:B0-----:R-:W-:-:S05]  /*3bd0*/  VIADD R16, R15, 0x1 ;  /* 0x000000010f107836 */ /* 0x001fca0000000000 */
[----:B------:R2:W-:Y:S01]  /*3be0*/  STS [R17], R16 ;  /* 0x0000001011007388 */ /* 0x0005e20000000800 */
[----:B------:R-:W-:Y:S05]  /*3bf0*/  @P0 BRA `(.L_x_46) ;  /* 0xfffffffc00300947 */ /* 0x000fea000383ffff */
.L_x_45:
[----:B------:R-:W-:-:S13]  /*3c00*/  ISETP.NE.AND P0, PT, R6, RZ, PT ;  /* 0x000000ff0600720c */ /* 0x000fda0003f05270 */
[----:B------:R-:W-:Y:S05]  /*3c10*/  @!P0 BRA `(.L_x_43) ;  /* 0x0000000000608947 */ /* 0x000fea0003800000 */
[C---:B------:R-:W-:Y:S01]  /*3c20*/  SHF.L.U32 R10, R8.reuse, 0x2, RZ ;  /* 0x00000002080a7819 */ /* 0x040fe200000006ff */
[----:B------:R-:W-:Y:S01]  /*3c30*/  IMAD R8, R8, R5, R0 ;  /* 0x0000000508087224 */ /* 0x000fe200078e0200 */
[----:B------:R-:W-:Y:S01]  /*3c40*/  LEA R9, R3, 0x400, 0x2 ;  /* 0x0000040003097811 */ /* 0x000fe200078e10ff */
[----:B------:R-:W-:-:S03]  /*3c50*/  IMAD.MOV R6, RZ, RZ, -R6 ;  /* 0x000000ffff067224 */ /* 0x000fc600078e0a06 */
[----:B------:R-:W-:Y:S01]  /*3c60*/  LEA R8, R8, R11, 0x2 ;  /* 0x0000000b08087211 */ /* 0x000fe200078e10ff */
[----:B------:R-:W-:-:S05]  /*3c70*/  IMAD R10, R9, R5, R10 ;  /* 0x00000005090a7224 */ /* 0x000fca00078e020a */
[----:B------:R-:W-:-:S04]  /*3c80*/  LEA R10, R3, R10, 0x2 ;  /* 0x0000000a030a7211 */ /* 0x000fc800078e10ff */
[----:B------:R-:W-:-:S07]  /*3c90*/  IADD3 R10, PT, PT, R11, R10, RZ ;  /* 0x0000000a0b0a7210 */ /* 0x000fce0007ffe0ff */
.L_x_50:
[----:B----4-:R3:W4:Y:S01]  /*3ca0*/  LDS R9, [R10] ;  /* 0x000000000a097984 */ /* 0x0107220000000800 */
[----:B------:R-:W-:-:S05]  /*3cb0*/  VIADD R6, R6, 0x1 ;  /* 0x0000000106067836 */ /* 0x000fca0000000000 */
[----:B------:R-:W-:Y:S02]  /*3cc0*/  ISETP.NE.AND P0, PT, R6, RZ, PT ;  /* 0x000000ff0600720c */ /* 0x000fe40003f05270 */
[----:B---3--:R-:W-:Y:S01]  /*3cd0*/  IADD3 R10, PT, PT, R10, 0x4, RZ ;  /* 0x000000040a0a7810 */ /* 0x008fe20007ffe0ff */
[C---:B----4-:R-:W-:Y:S01]  /*3ce0*/  IMAD R12, R9.reuse, R5, R0 ;  /* 0x00000005090c7224 */ /* 0x050fe200078e0200 */
[----:B------:R-:W-:-:S03]  /*3cf0*/  LEA R9, R9, R4, 0x2 ;  /* 0x0000000409097211 */ /* 0x000fc600078e10ff */
[----:B------:R-:W-:Y:S02]  /*3d00*/  IMAD R13, R12, 0x4, R7 ;  /* 0x000000040c0d7824 */ /* 0x000fe400078e0207 */
[----:B------:R3:W-:Y:S04]  /*3d10*/  LDS R12, [R8] ;  /* 0x00000000080c7984 */ /* 0x0007e80000000800 */
[----:B01----:R-:W0:Y:S01]  /*3d20*/  LDS R15, [R13] ;  /* 0x000000000d0f7984 */ /* 0x003e220000000800 */
[----:B---3--:R-:W-:Y:S01]  /*3d30*/  LEA R8, R5, R8, 0x2 ;  /* 0x0000000805087211 */ /* 0x008fe200078e10ff */
[----:B0-----:R-:W-:-:S05]  /*3d40*/  FADD R12, R12, R15 ;  /* 0x0000000f0c0c7221 */ /* 0x001fca0000000000 */
[----:B------:R-:W-:Y:S04]  /*3d50*/  STS [R13], R12 ;  /* 0x0000000c0d007388 */ /* 0x000fe80000000800 */
[----:B------:R-:W0:Y:S02]  /*3d60*/  LDS R14, [R9] ;  /* 0x00000000090e7984 */ /* 0x000e240000000800 */
[----:B0-----:R-:W-:-:S05]  /*3d70*/  IADD3 R14, PT, PT, R14, 0x1, RZ ;  /* 0x000000010e0e7810 */ /* 0x001fca0007ffe0ff */
[----:B------:R4:W-:Y:S01]  /*3d80*/  STS [R9], R14 ;  /* 0x0000000e09007388 */ /* 0x0009e20000000800 */
[----:B------:R-:W-:Y:S05]  /*3d90*/  @P0 BRA `(.L_x_50) ;  /* 0xfffffffc00c00947 */ /* 0x000fea000383ffff */
.L_x_43:
[----:B------:R-:W-:-:S13]  /*3da0*/  ISETP.GE.AND P0, PT, R3, 0x1, PT ;  /* 0x000000010300780c */ /* 0x000fda0003f06270 */
[----:B------:R-:W-:Y:S05]  /*3db0*/  @!P0 BRA `(.L_x_36) ;  /* 0x0000000400788947 */ /* 0x000fea0003800000 */
[C---:B------:R-:W-:Y:S01]  /*3dc0*/  ISETP.GE.U32.AND P2, PT, R3.reuse, 0x8, PT ;  /* 0x000000080300780c */ /* 0x040fe20003f46070 */
[----:B------:R-:W-:Y:S01]  /*3dd0*/  IMAD.MOV.U32 R6, RZ, RZ, RZ ;  /* 0x000000ffff067224 */ /* 0x000fe200078e00ff */
[----:B------:R-:W-:-:S04]  /*3de0*/  LOP3.LUT R4, R3, 0x7, RZ, 0xc0, !PT ;  /* 0x0000000703047812 */ /* 0x000fc800078ec0ff */
[----:B------:R-:W-:-:S07]  /*3df0*/  ISETP.NE.AND P0, PT, R4, RZ, PT ;  /* 0x000000ff0400720c */ /* 0x000fce0003f05270 */
[----:B------:R-:W-:Y:S06]  /*3e00*/  @!P2 BRA `(.L_x_51) ;  /* 0x0000000000a8a947 */ /* 0x000fec0003800000 */
[----:B0--3--:R-:W0:Y:S01]  /*3e10*/  LDC.64 R12, c[0x0][0x390] ;  /* 0x0000e400ff0c7b82 */ /* 0x009e220000000a00 */
[----:B------:R-:W-:Y:S01]  /*3e20*/  LEA R10, R5, R0, 0x8 ;  /* 0x00000000050a7211 */ /* 0x000fe200078e40ff */
[----:B------:R-:W-:Y:S01]  /*3e30*/  IMAD.MOV.U32 R8, RZ, RZ, R0 ;  /* 0x000000ffff087224 */ /* 0x000fe200078e0000 */
[----:B------:R-:W-:Y:S02]  /*3e40*/  LOP3.LUT R6, R3, 0x7ffffff8, RZ, 0xc0, !PT ;  /* 0x7ffffff803067812 */ /* 0x000fe400078ec0ff */
[----:B------:R-:W-:Y:S02]  /*3e50*/  LEA R10, R10, R11, 0x2 ;  /* 0x0000000b0a0a7211 */ /* 0x000fe400078e10ff */
[----:B----4-:R-:W-:-:S07]  /*3e60*/  IADD3 R9, PT, PT, -R6, RZ, RZ ;  /* 0x000000ff06097210 */ /* 0x010fce0007ffe1ff */
.L_x_52:
[----:B-1----:R-:W-:Y:S01]  /*3e70*/  LEA R18, R5, R10, 0x2 ;  /* 0x0000000a05127211 */ /* 0x002fe200078e10ff */
[----:B--2---:R-:W2:Y:S01]  /*3e80*/  LDS R16, [R10] ;  /* 0x000000000a107984 */ /* 0x004ea20000000800 */
[----:B01----:R-:W-:-:S03]  /*3e90*/  IMAD.WIDE R14, R8, 0x4, R12 ;  /* 0x00000004080e7825 */ /* 0x003fc600078e020c */
[----:B------:R0:W1:Y:S01]  /*3ea0*/  LDS R17, [R18] ;  /* 0x0000000012117984 */ /* 0x0000620000000800 */
[C---:B------:R-:W-:Y:S02]  /*3eb0*/  IMAD R22, R5.reuse, 0x4, R18 ;  /* 0x0000000405167824 */ /* 0x040fe400078e0212 */
[----:B------:R-:W-:-:S03]  /*3ec0*/  IMAD.WIDE R24, R5, 0x4, R14 ;  /* 0x0000000405187825 */ /* 0x000fc600078e020e */
[C---:B------:R-:W-:Y:S01]  /*3ed0*/  LEA R11, R5.reuse, R22, 0x2 ;  /* 0x00000016050b7211 */ /* 0x040fe200078e10ff */
[----:B------:R-:W3:Y:S01]  /*3ee0*/  LDS R23, [R22] ;  /* 0x0000000016177984 */ /* 0x000ee20000000800 */
[C---:B------:R-:W-:Y:S02]  /*3ef0*/  IMAD.WIDE R20, R5.reuse, 0x4, R24 ;  /* 0x0000000405147825 */ /* 0x040fe400078e0218 */
[C---:B------:R-:W-:Y:S02]  /*3f00*/  LEA R27, R5.reuse, R11, 0x2 ;  /* 0x0000000b051b7211 */ /* 0x040fe400078e10ff */
[----:B------:R-:W4:Y:S03]  /*3f10*/  LDS R11, [R11] ;  /* 0x000000000b0b7984 */ /* 0x000f260000000800 */
[C---:B------:R-:W-:Y:S02]  /*3f20*/  IMAD R29, R5.reuse, 0x4, R27 ;  /* 0x00000004051d7824 */ /* 0x040fe400078e021b */
[----:B------:R-:W5:Y:S03]  /*3f30*/  LDS R27, [R27] ;  /* 0x000000001b1b7984 */ /* 0x000f660000000800 */
[----:B------:R-:W-:-:S02]  /*3f40*/  LEA R26, R5, R29, 0x2 ;  /* 0x0000001d051a7211 */ /* 0x000fc400078e10ff */
[----:B------:R-:W5:Y:S02]  /*3f50*/  LDS R29, [R29] ;  /* 0x000000001d1d7984 */ /* 0x000f640000000800 */
[C---:B------:R-:W-:Y:S02]  /*3f60*/  LEA R28, R5.reuse, R26, 0x2 ;  /* 0x0000001a051c7211 */ /* 0x040fe400078e10ff */
[----:B------:R-:W5:Y:S04]  /*3f70*/  LDS R26, [R26] ;  /* 0x000000001a1a7984 */ /* 0x000f680000000800 */
[----:B------:R-:W5:Y:S01]  /*3f80*/  LDS R28, [R28] ;  /* 0x000000001c1c7984 */ /* 0x000f620000000800 */
[----:B0-----:R-:W-:-:S03]  /*3f90*/  IMAD.WIDE R18, R5, 0x4, R20 ;  /* 0x0000000405127825 */ /* 0x001fc600078e0214 */
[----:B--2---:R0:W-:Y:S01]  /*3fa0*/  REDG.E.ADD.F32.FTZ.RN.STRONG.GPU desc[UR6][R14.64], R16 ;  /* 0x000000100e0079a6 */ /* 0x0041e2000c12f306 */
[----:B------:R-:W-:-:S03]  /*3fb0*/  VIADD R9, R9, 0x8 ;  /* 0x0000000809097836 */ /* 0x000fc60000000000 */
[----:B-1----:R1:W-:Y:S01]  /*3fc0*/  REDG.E.ADD.F32.FTZ.RN.STRONG.GPU desc[UR6][R24.64], R17 ;  /* 0x00000011180079a6 */ /* 0x0023e2000c12f306 */
[----:B0-----:R-:W-:-:S03]  /*3fd0*/  IMAD.WIDE R14, R5, 0x4, R18 ;  /* 0x00000004050e7825 */ /* 0x001fc600078e0212 */
[----:B---3--:R0:W-:Y:S01]  /*3fe0*/  REDG.E.ADD.F32.FTZ.RN.STRONG.GPU desc[UR6][R20.64], R23 ;  /* 0x00000017140079a6 */ /* 0x0081e2000c12f306 */
[----:B------:R-:W-:-:S03]  /*3ff0*/  ISETP.NE.AND P2, PT, R9, RZ, PT ;  /* 0x000000ff0900720c */ /* 0x000fc60003f45270 */
[----:B----4-:R2:W-:Y:S01]  /*4000*/  REDG.E.ADD.F32.FTZ.RN.STRONG.GPU desc[UR6][R18.64], R11 ;  /* 0x0000000b120079a6 */ /* 0x0105e2000c12f306 */
[----:B-1----:R-:W-:-:S03]  /*4010*/  IMAD.WIDE R16, R5, 0x4, R14 ;  /* 0x0000000405107825 */ /* 0x002fc600078e020e */
[----:B-----5:R1:W-:Y:S01]  /*4020*/  REDG.E.ADD.F32.FTZ.RN.STRONG.GPU desc[UR6][R14.64], R27 ;  /* 0x0000001b0e0079a6 */ /* 0x0203e2000c12f306 */
[----:B0-----:R-:W-:-:S03]  /*4030*/  IMAD.WIDE R22, R5, 0x4, R16 ;  /* 0x0000000405167825 */ /* 0x001fc600078e0210 */
[----:B------:R1:W-:Y:S04]  /*4040*/  REDG.E.ADD.F32.FTZ.RN.STRONG.GPU desc[UR6][R16.64], R29 ;  /* 0x0000001d100079a6 */ /* 0x0003e8000c12f306 */
[----:B------:R1:W-:Y:S01]  /*4050*/  REDG.E.ADD.F32.FTZ.RN.STRONG.GPU desc[UR6][R22.64], R26 ;  /* 0x0000001a160079a6 */ /* 0x0003e2000c12f306 */
[C---:B--2---:R-:W-:Y:S01]  /*4060*/  IMAD.WIDE R18, R5.reuse, 0x4, R22 ;  /* 0x0000000405127825 */ /* 0x044fe200078e0216 */
[----:B------:R-:W-:-:S04]  /*4070*/  LEA R8, R5, R8, 0x3 ;  /* 0x0000000805087211 */ /* 0x000fc800078e18ff */
[----:B------:R1:W-:Y:S01]  /*4080*/  REDG.E.ADD.F32.FTZ.RN.STRONG.GPU desc[UR6][R18.64], R28 ;  /* 0x0000001c120079a6 */ /* 0x0003e2000c12f306 */
[----:B------:R-:W-:Y:S01]  /*4090*/  LEA R10, R5, R10, 0x5 ;  /* 0x0000000a050a7211 */ /* 0x000fe200078e28ff */
[----:B------:R-:W-:Y:S06]  /*40a0*/  @P2 BRA `(.L_x_52) ;  /* 0xfffffffc00702947 */ /* 0x000fec000383ffff */
.L_x_51:
[----:B------:R-:W-:Y:S05]  /*40b0*/  @!P0 BRA `(.L_x_36) ;  /* 0x0000000000b88947 */ /* 0x000fea0003800000 */
[----:B------:R-:W-:Y:S02]  /*40c0*/  ISETP.GE.U32.AND P0, PT, R4, 0x4, PT ;  /* 0x000000040400780c */ /* 0x000fe40003f06070 */
[----:B0-----:R-:W-:-:S04]  /*40d0*/  LOP3.LUT R24, R3, 0x3, RZ, 0xc0, !PT ;  /* 0x0000000303187812 */ /* 0x001fc800078ec0ff */
[----:B------:R-:W-:-:S07]  /*40e0*/  ISETP.NE.AND P2, PT, R24, RZ, PT ;  /* 0x000000ff1800720c */ /* 0x000fce0003f45270 */
[----:B------:R-:W-:Y:S06]  /*40f0*/  @!P0 BRA `(.L_x_53) ;  /* 0x00000000004c8947 */ /* 0x000fec0003800000 */
[----:B------:R-:W-:Y:S01]  /*4100*/  IMAD R4, R6, R5, R0 ;  /* 0x0000000506047224 */ /* 0x000fe200078e0200 */
[----:B----4-:R-:W0:Y:S03]  /*4110*/  LDC.64 R8, c[0x0][0x390] ;  /* 0x0000e400ff087b82 */ /* 0x010e260000000a00 */
[----:B-12---:R-:W-:-:S05]  /*4120*/  IMAD R16, R4, 0x4, R7 ;  /* 0x0000000404107824 */ /* 0x006fca00078e0207 */
[C---:B------:R-:W-:Y:S01]  /*4130*/  LEA R18, R5.reuse, R16, 0x2 ;  /* 0x0000001005127211 */ /* 0x040fe200078e10ff */
[----:B------:R-:W1:Y:S03]  /*4140*/  LDS R17, [R16] ;  /* 0x0000000010117984 */ /* 0x000e660000000800 */
[C---:B------:R-:W-:Y:S01]  /*4150*/  LEA R20, R5.reuse, R18, 0x2 ;  /* 0x0000001205147211 */ /* 0x040fe200078e10ff */
[----:B------:R-:W2:Y:S04]  /*4160*/  LDS R19, [R18] ;  /* 0x0000000012137984 */ /* 0x000ea80000000800 */
[----:B------:R-:W-:Y:S01]  /*4170*/  IMAD R22, R5, 0x4, R20 ;  /* 0x0000000405167824 */ /* 0x000fe200078e0214 */
[----:B------:R-:W4:Y:S04]  /*4180*/  LDS R21, [R20] ;  /* 0x0000000014157984 */ /* 0x000f280000000800 */
[----:B------:R-:W5:Y:S01]  /*4190*/  LDS R23, [R22] ;  /* 0x0000000016177984 */ /* 0x000f620000000800 */
[----:B0-----:R-:W-:-:S04]  /*41a0*/  IMAD.WIDE R8, R4, 0x4, R8 ;  /* 0x0000000404087825 */ /* 0x001fc800078e0208 */
[----:B------:R-:W-:-:S04]  /*41b0*/  IMAD.WIDE R10, R5, 0x4, R8 ;  /* 0x00000004050a7825 */ /* 0x000fc800078e0208 */
[----:B---3--:R-:W-:-:S04]  /*41c0*/  IMAD.WIDE R12, R5, 0x4, R10 ;  /* 0x00000004050c7825 */ /* 0x008fc800078e020a */
[----:B------:R-:W-:Y:S01]  /*41d0*/  IMAD.WIDE R14, R5, 0x4, R12 ;  /* 0x00000004050e7825 */ /* 0x000fe200078e020c */
[----:B-1----:R0:W-:Y:S04]  /*41e0*/  REDG.E.ADD.F32.FTZ.RN.STRONG.GPU desc[UR6][R8.64], R17 ;  /* 0x00000011080079a6 */ /* 0x0021e8000c12f306 */
[----:B--2---:R0:W-:Y:S04]  /*41f0*/  REDG.E.ADD.F32.FTZ.RN.STRONG.GPU desc[UR6][R10.64], R19 ;  /* 0x000000130a0079a6 */ /* 0x0041e8000c12f306 */
[----:B----4-:R0:W-:Y:S04]  /*4200*/  REDG.E.ADD.F32.FTZ.RN.STRONG.GPU desc[UR6][R12.64], R21 ;  /* 0x000000150c0079a6 */ /* 0x0101e8000c12f306 */
[----:B-----5:R0:W-:Y:S01]  /*4210*/  REDG.E.ADD.F32.FTZ.RN.STRONG.GPU desc[UR6][R14.64], R23 ;  /* 0x000000170e0079a6 */ /* 0x0201e2000c12f306 */
[----:B------:R-:W-:-:S07]  /*4220*/  IADD3 R6, PT, PT, R6, 0x4, RZ ;  /* 0x0000000406067810 */ /* 0x000fce0007ffe0ff */
.L_x_53:
[----:B------:R-:W-:Y:S05]  /*4230*/  @!P2 BRA `(.L_x_36) ;  /* 0x000000000058a947 */ /* 0x000fea0003800000 */
[----:B------:R-:W-:Y:S02]  /*4240*/  ISETP.NE.AND P0, PT, R24, 0x1, PT ;  /* 0x000000011800780c */ /* 0x000fe40003f05270 */
[----:B------:R-:W-:-:S04]  /*4250*/  LOP3.LUT R3, R3, 0x1, RZ, 0xc0, !PT ;  /* 0x0000000103037812 */ /* 0x000fc800078ec0ff */
[----:B------:R-:W-:-:S07]  /*4260*/  ISETP.NE.U32.AND P2, PT, R3, 0x1, PT ;  /* 0x000000010300780c */ /* 0x000fce0003f45070 */
[----:B------:R-:W-:Y:S06]  /*4270*/  @!P0 BRA `(.L_x_54) ;  /* 0x00000000002c8947 */ /* 0x000fec0003800000 */
[----:B------:R-:W-:Y:S01]  /*4280*/  IMAD R3, R6, R5, R0 ;  /* 0x0000000506037224 */ /* 0x000fe200078e0200 */
[----:B0---4-:R-:W0:Y:S04]  /*4290*/  LDC.64 R8, c[0x0][0x390] ;  /* 0x0000e400ff087b82 */ /* 0x011e280000000a00 */
[----:B------:R-:W-:-:S05]  /*42a0*/  LEA R4, R3, R7, 0x2 ;  /* 0x0000000703047211 */ /* 0x000fca00078e10ff */
[----:B------:R-:W-:Y:S01]  /*42b0*/  IMAD R12, R5, 0x4, R4 ;  /* 0x00000004050c7824 */ /* 0x000fe200078e0204 */
[----:B---3--:R-:W3:Y:S04]  /*42c0*/  LDS R13, [R4] ;  /* 0x00000000040d7984 */ /* 0x008ee80000000800 */
[----:B-1----:R-:W1:Y:S01]  /*42d0*/  LDS R15, [R12] ;  /* 0x000000000c0f7984 */ /* 0x002e620000000800 */
[----:B0-----:R-:W-:-:S04]  /*42e0*/  IMAD.WIDE R8, R3, 0x4, R8 ;  /* 0x0000000403087825 */ /* 0x001fc800078e0208 */
[----:B------:R-:W-:Y:S01]  /*42f0*/  IMAD.WIDE R10, R5, 0x4, R8 ;  /* 0x00000004050a7825 */ /* 0x000fe200078e0208 */
[----:B---3--:R0:W-:Y:S04]  /*4300*/  REDG.E.ADD.F32.FTZ.RN.STRONG.GPU desc[UR6][R8.64], R13 ;  /* 0x0000000d080079a6 */ /* 0x0081e8000c12f306 */
[----:B-1----:R0:W-:Y:S01]  /*4310*/  REDG.E.ADD.F32.FTZ.RN.STRONG.GPU desc[UR6][R10.64], R15 ;  /* 0x0000000f0a0079a6 */ /* 0x0021e2000c12f306 */
[----:B------:R-:W-:-:S07]  /*4320*/  IADD3 R6, PT, PT, R6, 0x2, RZ ;  /* 0x0000000206067810 */ /* 0x000fce0007ffe0ff */
.L_x_54:
[----:B------:R-:W-:Y:S05]  /*4330*/  @P2 BRA `(.L_x_36) ;  /* 0x0000000000182947 */ /* 0x000fea0003800000 */
[----:B------:R-:W-:Y:S02]  /*4340*/  IMAD R6, R6, R5, R0 ;  /* 0x0000000506067224 */ /* 0x000fe400078e0200 */
[----:B------:R-:W5:Y:S03]  /*4350*/  LDC.64 R4, c[0x0][0x390] ;  /* 0x0000e400ff047b82 */ /* 0x000f660000000a00 */
[----:B------:R-:W-:-:S06]  /*4360*/  LEA R7, R6, R7, 0x2 ;  /* 0x0000000706077211 */ /* 0x000fcc00078e10ff */
[----:B------:R-:W0:Y:S01]  /*4370*/  LDS R7, [R7] ;  /* 0x0000000007077984 */ /* 0x000e220000000800 */
[----:B-----5:R-:W-:-:S05]  /*4380*/  IMAD.WIDE R4, R6, 0x4, R4 ;  /* 0x0000000406047825 */ /* 0x020fca00078e0204 */
[----:B0-----:R0:W-:Y:S02]  /*4390*/  REDG.E.ADD.F32.FTZ.RN.STRONG.GPU desc[UR6][R4.64], R7 ;  /* 0x00000007040079a6 */ /* 0x0011e4000c12f306 */
.L_x_36:
[----:B------:R-:W-:Y:S05]  /*43a0*/  BSYNC.RECONVERGENT B0 ;  /* 0x0000000000007941 */ /* 0x000fea0003800200 */
.L_x_35:
[----:B------:R-:W-:Y:S06]  /*43b0*/  BAR.SYNC.DEFER_BLOCKING 0x0 ;  /* 0x0000000000007b1d */ /* 0x000fec0000010000 */
[----:B------:R-:W-:Y:S05]  /*43c0*/  @P1 EXIT ;  /* 0x000000000000194d */ /* 0x000fea0003800000 */
[----:B------:R-:W5:Y:S01]  /*43d0*/  LDS R3, [R2] ;  /* 0x0000000002037984 */ /* 0x000f620000000800 */
[----:B0-----:R-:W0:Y:S02]  /*43e0*/  LDC.64 R4, c[0x0][0x398] ;  /* 0x0000e600ff047b82 */ /* 0x001e240000000a00 */
[----:B0-----:R-:W-:-:S05]  /*43f0*/  IMAD.WIDE.U32 R4, R0, 0x4, R4 ;  /* 0x0000000400047825 */ /* 0x001fca00078e0004 */
[----:B-----5:R-:W-:Y:S01]  /*4400*/  REDG.E.ADD.STRONG.GPU desc[UR6][R4.64], R3 ;  /* 0x000000030400798e */ /* 0x020fe2000c12e106 */
[----:B------:R-:W-:Y:S05]  /*4410*/  EXIT ;  /* 0x000000000000794d */ /* 0x000fea0003800000 */
.L_x_55:
        /* <DEDUP_REMOVED lines=14> */
.L_x_59:


//--------------------- .nv.shared._Z16divideSumByCountPfS_Piii --------------------------
	.section	.nv.shared._Z16divideSumByCountPfS_Piii,"aw",@nobits
	.sectionflags	@""
	.align	16
	.zero		1024


//--------------------- .nv.shared.reserved.0     --------------------------
	.section	.nv.shared.reserved.0,"aw",@nobits
	.weak		__nv_reservedSMEM_offset_0_alias
	.size		__nv_reservedSMEM_offset_0_alias, 0, 64
	.other		__nv_reservedSMEM_offset_0_alias,@"STO_CUDA_RESERVED_SHARED STV_DEFAULT"
__nv_reservedSMEM_offset_0_alias:
	.zero		0
	.zero		64


//--------------------- .nv.shared._Z23kMeansClusterAssignmentPfPiS_iii --------------------------
	.section	.nv.shared._Z23kMeansClusterAssignmentPfPiS_iii,"aw",@nobits
	.sectionflags	@""
	.align	16
	.zero		1024


//--------------------- .nv.shared._Z20kMeansCentroidUpdatePfPiS_S0_iii --------------------------
	.section	.nv.shared._Z20kMeansCentroidUpdatePfPiS_S0_iii,"aw",@nobits
	.sectionflags	@""
	.align	16
	.zero		1024


//--------------------- .nv.constant0._Z16divideSumByCountPfS_Piii --------------------------
	.section	.nv.constant0._Z16divideSumByCountPfS_Piii,"a",@progbits
	.sectionflags	@""
	.align	4
.nv.constant0._Z16divideSumByCountPfS_Piii:
	.zero		928


//--------------------- .nv.constant0._Z23kMeansClusterAssignmentPfPiS_iii --------------------------
	.section	.nv.constant0._Z23kMeansClusterAssignmentPfPiS_iii,"a",@progbits
	.sectionflags	@""
	.align	4
.nv.constant0._Z23kMeansClusterAssignmentPfPiS_iii:
	.zero		932


//--------------------- .nv.constant0._Z20kMeansCentroidUpdatePfPiS_S0_iii --------------------------
	.section	.nv.constant0._Z20kMeansCentroidUpdatePfPiS_S0_iii,"a",@progbits
	.sectionflags	@""
	.align	4
.nv.constant0._Z20kMeansCentroidUpdatePfPiS_S0_iii:
	.zero		940


//--------------------- SYMBOLS --------------------------

	.type		.nv.reservedSmem.offset0,@object
	.size		.nv.reservedSmem.offset0,0x4
	.type		.nv.reservedSmem.cap,@object
	.size		.nv.reservedSmem.cap,0x4
